//
// Generated by NVIDIA NVVM Compiler
//
// Compiler Build ID: CL-36424714
// Cuda compilation tools, release 13.0, V13.0.88
// Based on NVVM 20.0.0
//

.version 9.0
.target sm_100
.address_size 64

	// .globl	_Z16matrixMul_unrollPfS_S_ii
// _ZZ16matrixMul_unrollPfS_S_iiE2As has been demoted

.visible .entry _Z16matrixMul_unrollPfS_S_ii(
	.param .u64 .ptr .align 1 _Z16matrixMul_unrollPfS_S_ii_param_0,
	.param .u64 .ptr .align 1 _Z16matrixMul_unrollPfS_S_ii_param_1,
	.param .u64 .ptr .align 1 _Z16matrixMul_unrollPfS_S_ii_param_2,
	.param .u32 _Z16matrixMul_unrollPfS_S_ii_param_3,
	.param .u32 _Z16matrixMul_unrollPfS_S_ii_param_4
)
{
	.reg .pred 	%p<3>;
	.reg .b32 	%r<38>;
	.reg .b32 	%f<599>;
	.reg .b64 	%rd<73>;
	// demoted variable
	.shared .align 4 .b8 _ZZ16matrixMul_unrollPfS_S_iiE2As[1024];
	ld.param.u64 	%rd16, [_Z16matrixMul_unrollPfS_S_ii_param_1];
	ld.param.u32 	%r16, [_Z16matrixMul_unrollPfS_S_ii_param_3];
	ld.param.u32 	%r17, [_Z16matrixMul_unrollPfS_S_ii_param_4];
	cvta.to.global.u64 	%rd1, %rd16;
	mov.u32 	%r18, %ctaid.x;
	mov.u32 	%r1, %ctaid.y;
	mov.u32 	%r2, %tid.x;
	mov.u32 	%r3, %tid.y;
	mul.lo.s32 	%r19, %r16, %r1;
	shl.b32 	%r37, %r19, 4;
	shl.b32 	%r5, %r18, 6;
	shl.b32 	%r6, %r17, 4;
	setp.lt.s32 	%p1, %r16, 1;
	mov.f32 	%f583, 0f00000000;
	mov.f32 	%f584, %f583;
	mov.f32 	%f585, %f583;
	mov.f32 	%f586, %f583;
	mov.f32 	%f587, %f583;
	mov.f32 	%f588, %f583;
	mov.f32 	%f589, %f583;
	mov.f32 	%f590, %f583;
	mov.f32 	%f591, %f583;
	mov.f32 	%f592, %f583;
	mov.f32 	%f593, %f583;
	mov.f32 	%f594, %f583;
	mov.f32 	%f595, %f583;
	mov.f32 	%f596, %f583;
	mov.f32 	%f597, %f583;
	mov.f32 	%f598, %f583;
	@%p1 bra 	$L__BB0_3;
	shl.b32 	%r20, %r3, 4;
	shl.b32 	%r21, %r16, 2;
	shl.b32 	%r22, %r16, 3;
	mul.lo.s32 	%r23, %r16, 12;
	add.s32 	%r24, %r2, %r5;
	add.s32 	%r36, %r24, %r20;
	mul.wide.s32 	%rd2, %r17, 48;
	mul.wide.s32 	%rd3, %r17, 44;
	mul.wide.s32 	%rd4, %r17, 40;
	mul.wide.s32 	%rd5, %r17, 36;
	mul.wide.s32 	%rd6, %r17, 32;
	mul.wide.s32 	%rd7, %r17, 28;
	mul.wide.s32 	%rd8, %r17, 24;
	mul.wide.s32 	%rd9, %r17, 20;
	mul.wide.s32 	%rd10, %r17, 16;
	mul.wide.u32 	%rd17, %r21, 4;
	add.s64 	%rd11, %rd1, %rd17;
	shl.b32 	%r25, %r1, 4;
	add.s32 	%r26, %r3, %r25;
	mad.lo.s32 	%r35, %r16, %r26, %r2;
	mul.wide.u32 	%rd18, %r22, 4;
	add.s64 	%rd12, %rd1, %rd18;
	mul.wide.u32 	%rd19, %r23, 4;
	add.s64 	%rd13, %rd1, %rd19;
	add.s32 	%r9, %r37, %r16;
	mov.f32 	%f583, 0f00000000;
$L__BB0_2:
	ld.param.u64 	%rd72, [_Z16matrixMul_unrollPfS_S_ii_param_2];
	mul.wide.s32 	%rd20, %r36, 4;
	cvta.to.global.u64 	%rd21, %rd72;
	add.s64 	%rd22, %rd21, %rd20;
	mul.wide.s32 	%rd23, %r35, 4;
	add.s64 	%rd24, %rd11, %rd23;
	add.s64 	%rd25, %rd12, %rd23;
	add.s64 	%rd26, %rd13, %rd23;
	add.s64 	%rd27, %rd1, %rd23;
	ld.global.f32 	%f51, [%rd27];
	shl.b32 	%r27, %r2, 4;
	add.s32 	%r28, %r27, %r3;
	shl.b32 	%r29, %r28, 2;
	mov.u32 	%r30, _ZZ16matrixMul_unrollPfS_S_iiE2As;
	add.s32 	%r31, %r30, %r29;
	st.shared.f32 	[%r31], %f51;
	ld.global.f32 	%f52, [%rd24];
	st.shared.f32 	[%r31+16], %f52;
	ld.global.f32 	%f53, [%rd25];
	st.shared.f32 	[%r31+32], %f53;
	ld.global.f32 	%f54, [%rd26];
	st.shared.f32 	[%r31+48], %f54;
	bar.sync 	0;
	ld.global.f32 	%f55, [%rd22];
	ld.shared.f32 	%f56, [_ZZ16matrixMul_unrollPfS_S_iiE2As];
	fma.rn.f32 	%f57, %f55, %f56, %f598;
	ld.shared.f32 	%f58, [_ZZ16matrixMul_unrollPfS_S_iiE2As+4];
	fma.rn.f32 	%f59, %f55, %f58, %f597;
	ld.shared.f32 	%f60, [_ZZ16matrixMul_unrollPfS_S_iiE2As+8];
	fma.rn.f32 	%f61, %f55, %f60, %f596;
	ld.shared.f32 	%f62, [_ZZ16matrixMul_unrollPfS_S_iiE2As+12];
	fma.rn.f32 	%f63, %f55, %f62, %f595;
	ld.shared.f32 	%f64, [_ZZ16matrixMul_unrollPfS_S_iiE2As+16];
	fma.rn.f32 	%f65, %f55, %f64, %f594;
	ld.shared.f32 	%f66, [_ZZ16matrixMul_unrollPfS_S_iiE2As+20];
	fma.rn.f32 	%f67, %f55, %f66, %f593;
	ld.shared.f32 	%f68, [_ZZ16matrixMul_unrollPfS_S_iiE2As+24];
	fma.rn.f32 	%f69, %f55, %f68, %f592;
	ld.shared.f32 	%f70, [_ZZ16matrixMul_unrollPfS_S_iiE2As+28];
	fma.rn.f32 	%f71, %f55, %f70, %f591;
	ld.shared.f32 	%f72, [_ZZ16matrixMul_unrollPfS_S_iiE2As+32];
	fma.rn.f32 	%f73, %f55, %f72, %f590;
	ld.shared.f32 	%f74, [_ZZ16matrixMul_unrollPfS_S_iiE2As+36];
	fma.rn.f32 	%f75, %f55, %f74, %f589;
	ld.shared.f32 	%f76, [_ZZ16matrixMul_unrollPfS_S_iiE2As+40];
	fma.rn.f32 	%f77, %f55, %f76, %f588;
	ld.shared.f32 	%f78, [_ZZ16matrixMul_unrollPfS_S_iiE2As+44];
	fma.rn.f32 	%f79, %f55, %f78, %f587;
	ld.shared.f32 	%f80, [_ZZ16matrixMul_unrollPfS_S_iiE2As+48];
	fma.rn.f32 	%f81, %f55, %f80, %f586;
	ld.shared.f32 	%f82, [_ZZ16matrixMul_unrollPfS_S_iiE2As+52];
	fma.rn.f32 	%f83, %f55, %f82, %f585;
	ld.shared.f32 	%f84, [_ZZ16matrixMul_unrollPfS_S_iiE2As+56];
	fma.rn.f32 	%f85, %f55, %f84, %f584;
	ld.shared.f32 	%f86, [_ZZ16matrixMul_unrollPfS_S_iiE2As+60];
	fma.rn.f32 	%f87, %f55, %f86, %f583;
	mul.wide.s32 	%rd28, %r17, 4;
	add.s64 	%rd29, %rd22, %rd28;
	ld.global.f32 	%f88, [%rd29];
	ld.shared.f32 	%f89, [_ZZ16matrixMul_unrollPfS_S_iiE2As+64];
	fma.rn.f32 	%f90, %f88, %f89, %f57;
	ld.shared.f32 	%f91, [_ZZ16matrixMul_unrollPfS_S_iiE2As+68];
	fma.rn.f32 	%f92, %f88, %f91, %f59;
	ld.shared.f32 	%f93, [_ZZ16matrixMul_unrollPfS_S_iiE2As+72];
	fma.rn.f32 	%f94, %f88, %f93, %f61;
	ld.shared.f32 	%f95, [_ZZ16matrixMul_unrollPfS_S_iiE2As+76];
	fma.rn.f32 	%f96, %f88, %f95, %f63;
	ld.shared.f32 	%f97, [_ZZ16matrixMul_unrollPfS_S_iiE2As+80];
	fma.rn.f32 	%f98, %f88, %f97, %f65;
	ld.shared.f32 	%f99, [_ZZ16matrixMul_unrollPfS_S_iiE2As+84];
	fma.rn.f32 	%f100, %f88, %f99, %f67;
	ld.shared.f32 	%f101, [_ZZ16matrixMul_unrollPfS_S_iiE2As+88];
	fma.rn.f32 	%f102, %f88, %f101, %f69;
	ld.shared.f32 	%f103, [_ZZ16matrixMul_unrollPfS_S_iiE2As+92];
	fma.rn.f32 	%f104, %f88, %f103, %f71;
	ld.shared.f32 	%f105, [_ZZ16matrixMul_unrollPfS_S_iiE2As+96];
	fma.rn.f32 	%f106, %f88, %f105, %f73;
	ld.shared.f32 	%f107, [_ZZ16matrixMul_unrollPfS_S_iiE2As+100];
	fma.rn.f32 	%f108, %f88, %f107, %f75;
	ld.shared.f32 	%f109, [_ZZ16matrixMul_unrollPfS_S_iiE2As+104];
	fma.rn.f32 	%f110, %f88, %f109, %f77;
	ld.shared.f32 	%f111, [_ZZ16matrixMul_unrollPfS_S_iiE2As+108];
	fma.rn.f32 	%f112, %f88, %f111, %f79;
	ld.shared.f32 	%f113, [_ZZ16matrixMul_unrollPfS_S_iiE2As+112];
	fma.rn.f32 	%f114, %f88, %f113, %f81;
	ld.shared.f32 	%f115, [_ZZ16matrixMul_unrollPfS_S_iiE2As+116];
	fma.rn.f32 	%f116, %f88, %f115, %f83;
	ld.shared.f32 	%f117, [_ZZ16matrixMul_unrollPfS_S_iiE2As+120];
	fma.rn.f32 	%f118, %f88, %f117, %f85;
	ld.shared.f32 	%f119, [_ZZ16matrixMul_unrollPfS_S_iiE2As+124];
	fma.rn.f32 	%f120, %f88, %f119, %f87;
	mul.wide.s32 	%rd30, %r17, 8;
	add.s64 	%rd31, %rd22, %rd30;
	ld.global.f32 	%f121, [%rd31];
	ld.shared.f32 	%f122, [_ZZ16matrixMul_unrollPfS_S_iiE2As+128];
	fma.rn.f32 	%f123, %f121, %f122, %f90;
	ld.shared.f32 	%f124, [_ZZ16matrixMul_unrollPfS_S_iiE2As+132];
	fma.rn.f32 	%f125, %f121, %f124, %f92;
	ld.shared.f32 	%f126, [_ZZ16matrixMul_unrollPfS_S_iiE2As+136];
	fma.rn.f32 	%f127, %f121, %f126, %f94;
	ld.shared.f32 	%f128, [_ZZ16matrixMul_unrollPfS_S_iiE2As+140];
	fma.rn.f32 	%f129, %f121, %f128, %f96;
	ld.shared.f32 	%f130, [_ZZ16matrixMul_unrollPfS_S_iiE2As+144];
	fma.rn.f32 	%f131, %f121, %f130, %f98;
	ld.shared.f32 	%f132, [_ZZ16matrixMul_unrollPfS_S_iiE2As+148];
	fma.rn.f32 	%f133, %f121, %f132, %f100;
	ld.shared.f32 	%f134, [_ZZ16matrixMul_unrollPfS_S_iiE2As+152];
	fma.rn.f32 	%f135, %f121, %f134, %f102;
	ld.shared.f32 	%f136, [_ZZ16matrixMul_unrollPfS_S_iiE2As+156];
	fma.rn.f32 	%f137, %f121, %f136, %f104;
	ld.shared.f32 	%f138, [_ZZ16matrixMul_unrollPfS_S_iiE2As+160];
	fma.rn.f32 	%f139, %f121, %f138, %f106;
	ld.shared.f32 	%f140, [_ZZ16matrixMul_unrollPfS_S_iiE2As+164];
	fma.rn.f32 	%f141, %f121, %f140, %f108;
	ld.shared.f32 	%f142, [_ZZ16matrixMul_unrollPfS_S_iiE2As+168];
	fma.rn.f32 	%f143, %f121, %f142, %f110;
	ld.shared.f32 	%f144, [_ZZ16matrixMul_unrollPfS_S_iiE2As+172];
	fma.rn.f32 	%f145, %f121, %f144, %f112;
	ld.shared.f32 	%f146, [_ZZ16matrixMul_unrollPfS_S_iiE2As+176];
	fma.rn.f32 	%f147, %f121, %f146, %f114;
	ld.shared.f32 	%f148, [_ZZ16matrixMul_unrollPfS_S_iiE2As+180];
	fma.rn.f32 	%f149, %f121, %f148, %f116;
	ld.shared.f32 	%f150, [_ZZ16matrixMul_unrollPfS_S_iiE2As+184];
	fma.rn.f32 	%f151, %f121, %f150, %f118;
	ld.shared.f32 	%f152, [_ZZ16matrixMul_unrollPfS_S_iiE2As+188];
	fma.rn.f32 	%f153, %f121, %f152, %f120;
	mul.wide.s32 	%rd32, %r17, 12;
	add.s64 	%rd33, %rd22, %rd32;
	ld.global.f32 	%f154, [%rd33];
	ld.shared.f32 	%f155, [_ZZ16matrixMul_unrollPfS_S_iiE2As+192];
	fma.rn.f32 	%f156, %f154, %f155, %f123;
	ld.shared.f32 	%f157, [_ZZ16matrixMul_unrollPfS_S_iiE2As+196];
	fma.rn.f32 	%f158, %f154, %f157, %f125;
	ld.shared.f32 	%f159, [_ZZ16matrixMul_unrollPfS_S_iiE2As+200];
	fma.rn.f32 	%f160, %f154, %f159, %f127;
	ld.shared.f32 	%f161, [_ZZ16matrixMul_unrollPfS_S_iiE2As+204];
	fma.rn.f32 	%f162, %f154, %f161, %f129;
	ld.shared.f32 	%f163, [_ZZ16matrixMul_unrollPfS_S_iiE2As+208];
	fma.rn.f32 	%f164, %f154, %f163, %f131;
	ld.shared.f32 	%f165, [_ZZ16matrixMul_unrollPfS_S_iiE2As+212];
	fma.rn.f32 	%f166, %f154, %f165, %f133;
	ld.shared.f32 	%f167, [_ZZ16matrixMul_unrollPfS_S_iiE2As+216];
	fma.rn.f32 	%f168, %f154, %f167, %f135;
	ld.shared.f32 	%f169, [_ZZ16matrixMul_unrollPfS_S_iiE2As+220];
	fma.rn.f32 	%f170, %f154, %f169, %f137;
	ld.shared.f32 	%f171, [_ZZ16matrixMul_unrollPfS_S_iiE2As+224];
	fma.rn.f32 	%f172, %f154, %f171, %f139;
	ld.shared.f32 	%f173, [_ZZ16matrixMul_unrollPfS_S_iiE2As+228];
	fma.rn.f32 	%f174, %f154, %f173, %f141;
	ld.shared.f32 	%f175, [_ZZ16matrixMul_unrollPfS_S_iiE2As+232];
	fma.rn.f32 	%f176, %f154, %f175, %f143;
	ld.shared.f32 	%f177, [_ZZ16matrixMul_unrollPfS_S_iiE2As+236];
	fma.rn.f32 	%f178, %f154, %f177, %f145;
	ld.shared.f32 	%f179, [_ZZ16matrixMul_unrollPfS_S_iiE2As+240];
	fma.rn.f32 	%f180, %f154, %f179, %f147;
	ld.shared.f32 	%f181, [_ZZ16matrixMul_unrollPfS_S_iiE2As+244];
	fma.rn.f32 	%f182, %f154, %f181, %f149;
	ld.shared.f32 	%f183, [_ZZ16matrixMul_unrollPfS_S_iiE2As+248];
	fma.rn.f32 	%f184, %f154, %f183, %f151;
	ld.shared.f32 	%f185, [_ZZ16matrixMul_unrollPfS_S_iiE2As+252];
	fma.rn.f32 	%f186, %f154, %f185, %f153;
	add.s64 	%rd34, %rd22, %rd10;
	ld.global.f32 	%f187, [%rd34];
	ld.shared.f32 	%f188, [_ZZ16matrixMul_unrollPfS_S_iiE2As+256];
	fma.rn.f32 	%f189, %f187, %f188, %f156;
	ld.shared.f32 	%f190, [_ZZ16matrixMul_unrollPfS_S_iiE2As+260];
	fma.rn.f32 	%f191, %f187, %f190, %f158;
	ld.shared.f32 	%f192, [_ZZ16matrixMul_unrollPfS_S_iiE2As+264];
	fma.rn.f32 	%f193, %f187, %f192, %f160;
	ld.shared.f32 	%f194, [_ZZ16matrixMul_unrollPfS_S_iiE2As+268];
	fma.rn.f32 	%f195, %f187, %f194, %f162;
	ld.shared.f32 	%f196, [_ZZ16matrixMul_unrollPfS_S_iiE2As+272];
	fma.rn.f32 	%f197, %f187, %f196, %f164;
	ld.shared.f32 	%f198, [_ZZ16matrixMul_unrollPfS_S_iiE2As+276];
	fma.rn.f32 	%f199, %f187, %f198, %f166;
	ld.shared.f32 	%f200, [_ZZ16matrixMul_unrollPfS_S_iiE2As+280];
	fma.rn.f32 	%f201, %f187, %f200, %f168;
	ld.shared.f32 	%f202, [_ZZ16matrixMul_unrollPfS_S_iiE2As+284];
	fma.rn.f32 	%f203, %f187, %f202, %f170;
	ld.shared.f32 	%f204, [_ZZ16matrixMul_unrollPfS_S_iiE2As+288];
	fma.rn.f32 	%f205, %f187, %f204, %f172;
	ld.shared.f32 	%f206, [_ZZ16matrixMul_unrollPfS_S_iiE2As+292];
	fma.rn.f32 	%f207, %f187, %f206, %f174;
	ld.shared.f32 	%f208, [_ZZ16matrixMul_unrollPfS_S_iiE2As+296];
	fma.rn.f32 	%f209, %f187, %f208, %f176;
	ld.shared.f32 	%f210, [_ZZ16matrixMul_unrollPfS_S_iiE2As+300];
	fma.rn.f32 	%f211, %f187, %f210, %f178;
	ld.shared.f32 	%f212, [_ZZ16matrixMul_unrollPfS_S_iiE2As+304];
	fma.rn.f32 	%f213, %f187, %f212, %f180;
	ld.shared.f32 	%f214, [_ZZ16matrixMul_unrollPfS_S_iiE2As+308];
	fma.rn.f32 	%f215, %f187, %f214, %f182;
	ld.shared.f32 	%f216, [_ZZ16matrixMul_unrollPfS_S_iiE2As+312];
	fma.rn.f32 	%f217, %f187, %f216, %f184;
	ld.shared.f32 	%f218, [_ZZ16matrixMul_unrollPfS_S_iiE2As+316];
	fma.rn.f32 	%f219, %f187, %f218, %f186;
	add.s64 	%rd35, %rd22, %rd9;
	ld.global.f32 	%f220, [%rd35];
	ld.shared.f32 	%f221, [_ZZ16matrixMul_unrollPfS_S_iiE2As+320];
	fma.rn.f32 	%f222, %f220, %f221, %f189;
	ld.shared.f32 	%f223, [_ZZ16matrixMul_unrollPfS_S_iiE2As+324];
	fma.rn.f32 	%f224, %f220, %f223, %f191;
	ld.shared.f32 	%f225, [_ZZ16matrixMul_unrollPfS_S_iiE2As+328];
	fma.rn.f32 	%f226, %f220, %f225, %f193;
	ld.shared.f32 	%f227, [_ZZ16matrixMul_unrollPfS_S_iiE2As+332];
	fma.rn.f32 	%f228, %f220, %f227, %f195;
	ld.shared.f32 	%f229, [_ZZ16matrixMul_unrollPfS_S_iiE2As+336];
	fma.rn.f32 	%f230, %f220, %f229, %f197;
	ld.shared.f32 	%f231, [_ZZ16matrixMul_unrollPfS_S_iiE2As+340];
	fma.rn.f32 	%f232, %f220, %f231, %f199;
	ld.shared.f32 	%f233, [_ZZ16matrixMul_unrollPfS_S_iiE2As+344];
	fma.rn.f32 	%f234, %f220, %f233, %f201;
	ld.shared.f32 	%f235, [_ZZ16matrixMul_unrollPfS_S_iiE2As+348];
	fma.rn.f32 	%f236, %f220, %f235, %f203;
	ld.shared.f32 	%f237, [_ZZ16matrixMul_unrollPfS_S_iiE2As+352];
	fma.rn.f32 	%f238, %f220, %f237, %f205;
	ld.shared.f32 	%f239, [_ZZ16matrixMul_unrollPfS_S_iiE2As+356];
	fma.rn.f32 	%f240, %f220, %f239, %f207;
	ld.shared.f32 	%f241, [_ZZ16matrixMul_unrollPfS_S_iiE2As+360];
	fma.rn.f32 	%f242, %f220, %f241, %f209;
	ld.shared.f32 	%f243, [_ZZ16matrixMul_unrollPfS_S_iiE2As+364];
	fma.rn.f32 	%f244, %f220, %f243, %f211;
	ld.shared.f32 	%f245, [_ZZ16matrixMul_unrollPfS_S_iiE2As+368];
	fma.rn.f32 	%f246, %f220, %f245, %f213;
	ld.shared.f32 	%f247, [_ZZ16matrixMul_unrollPfS_S_iiE2As+372];
	fma.rn.f32 	%f248, %f220, %f247, %f215;
	ld.shared.f32 	%f249, [_ZZ16matrixMul_unrollPfS_S_iiE2As+376];
	fma.rn.f32 	%f250, %f220, %f249, %f217;
	ld.shared.f32 	%f251, [_ZZ16matrixMul_unrollPfS_S_iiE2As+380];
	fma.rn.f32 	%f252, %f220, %f251, %f219;
	add.s64 	%rd36, %rd22, %rd8;
	ld.global.f32 	%f253, [%rd36];
	ld.shared.f32 	%f254, [_ZZ16matrixMul_unrollPfS_S_iiE2As+384];
	fma.rn.f32 	%f255, %f253, %f254, %f222;
	ld.shared.f32 	%f256, [_ZZ16matrixMul_unrollPfS_S_iiE2As+388];
	fma.rn.f32 	%f257, %f253, %f256, %f224;
	ld.shared.f32 	%f258, [_ZZ16matrixMul_unrollPfS_S_iiE2As+392];
	fma.rn.f32 	%f259, %f253, %f258, %f226;
	ld.shared.f32 	%f260, [_ZZ16matrixMul_unrollPfS_S_iiE2As+396];
	fma.rn.f32 	%f261, %f253, %f260, %f228;
	ld.shared.f32 	%f262, [_ZZ16matrixMul_unrollPfS_S_iiE2As+400];
	fma.rn.f32 	%f263, %f253, %f262, %f230;
	ld.shared.f32 	%f264, [_ZZ16matrixMul_unrollPfS_S_iiE2As+404];
	fma.rn.f32 	%f265, %f253, %f264, %f232;
	ld.shared.f32 	%f266, [_ZZ16matrixMul_unrollPfS_S_iiE2As+408];
	fma.rn.f32 	%f267, %f253, %f266, %f234;
	ld.shared.f32 	%f268, [_ZZ16matrixMul_unrollPfS_S_iiE2As+412];
	fma.rn.f32 	%f269, %f253, %f268, %f236;
	ld.shared.f32 	%f270, [_ZZ16matrixMul_unrollPfS_S_iiE2As+416];
	fma.rn.f32 	%f271, %f253, %f270, %f238;
	ld.shared.f32 	%f272, [_ZZ16matrixMul_unrollPfS_S_iiE2As+420];
	fma.rn.f32 	%f273, %f253, %f272, %f240;
	ld.shared.f32 	%f274, [_ZZ16matrixMul_unrollPfS_S_iiE2As+424];
	fma.rn.f32 	%f275, %f253, %f274, %f242;
	ld.shared.f32 	%f276, [_ZZ16matrixMul_unrollPfS_S_iiE2As+428];
	fma.rn.f32 	%f277, %f253, %f276, %f244;
	ld.shared.f32 	%f278, [_ZZ16matrixMul_unrollPfS_S_iiE2As+432];
	fma.rn.f32 	%f279, %f253, %f278, %f246;
	ld.shared.f32 	%f280, [_ZZ16matrixMul_unrollPfS_S_iiE2As+436];
	fma.rn.f32 	%f281, %f253, %f280, %f248;
	ld.shared.f32 	%f282, [_ZZ16matrixMul_unrollPfS_S_iiE2As+440];
	fma.rn.f32 	%f283, %f253, %f282, %f250;
	ld.shared.f32 	%f284, [_ZZ16matrixMul_unrollPfS_S_iiE2As+444];
	fma.rn.f32 	%f285, %f253, %f284, %f252;
	add.s64 	%rd37, %rd22, %rd7;
	ld.global.f32 	%f286, [%rd37];
	ld.shared.f32 	%f287, [_ZZ16matrixMul_unrollPfS_S_iiE2As+448];
	fma.rn.f32 	%f288, %f286, %f287, %f255;
	ld.shared.f32 	%f289, [_ZZ16matrixMul_unrollPfS_S_iiE2As+452];
	fma.rn.f32 	%f290, %f286, %f289, %f257;
	ld.shared.f32 	%f291, [_ZZ16matrixMul_unrollPfS_S_iiE2As+456];
	fma.rn.f32 	%f292, %f286, %f291, %f259;
	ld.shared.f32 	%f293, [_ZZ16matrixMul_unrollPfS_S_iiE2As+460];
	fma.rn.f32 	%f294, %f286, %f293, %f261;
	ld.shared.f32 	%f295, [_ZZ16matrixMul_unrollPfS_S_iiE2As+464];
	fma.rn.f32 	%f296, %f286, %f295, %f263;
	ld.shared.f32 	%f297, [_ZZ16matrixMul_unrollPfS_S_iiE2As+468];
	fma.rn.f32 	%f298, %f286, %f297, %f265;
	ld.shared.f32 	%f299, [_ZZ16matrixMul_unrollPfS_S_iiE2As+472];
	fma.rn.f32 	%f300, %f286, %f299, %f267;
	ld.shared.f32 	%f301, [_ZZ16matrixMul_unrollPfS_S_iiE2As+476];
	fma.rn.f32 	%f302, %f286, %f301, %f269;
	ld.shared.f32 	%f303, [_ZZ16matrixMul_unrollPfS_S_iiE2As+480];
	fma.rn.f32 	%f304, %f286, %f303, %f271;
	ld.shared.f32 	%f305, [_ZZ16matrixMul_unrollPfS_S_iiE2As+484];
	fma.rn.f32 	%f306, %f286, %f305, %f273;
	ld.shared.f32 	%f307, [_ZZ16matrixMul_unrollPfS_S_iiE2As+488];
	fma.rn.f32 	%f308, %f286, %f307, %f275;
	ld.shared.f32 	%f309, [_ZZ16matrixMul_unrollPfS_S_iiE2As+492];
	fma.rn.f32 	%f310, %f286, %f309, %f277;
	ld.shared.f32 	%f311, [_ZZ16matrixMul_unrollPfS_S_iiE2As+496];
	fma.rn.f32 	%f312, %f286, %f311, %f279;
	ld.shared.f32 	%f313, [_ZZ16matrixMul_unrollPfS_S_iiE2As+500];
	fma.rn.f32 	%f314, %f286, %f313, %f281;
	ld.shared.f32 	%f315, [_ZZ16matrixMul_unrollPfS_S_iiE2As+504];
	fma.rn.f32 	%f316, %f286, %f315, %f283;
	ld.shared.f32 	%f317, [_ZZ16matrixMul_unrollPfS_S_iiE2As+508];
	fma.rn.f32 	%f318, %f286, %f317, %f285;
	add.s64 	%rd38, %rd22, %rd6;
	ld.global.f32 	%f319, [%rd38];
	ld.shared.f32 	%f320, [_ZZ16matrixMul_unrollPfS_S_iiE2As+512];
	fma.rn.f32 	%f321, %f319, %f320, %f288;
	ld.shared.f32 	%f322, [_ZZ16matrixMul_unrollPfS_S_iiE2As+516];
	fma.rn.f32 	%f323, %f319, %f322, %f290;
	ld.shared.f32 	%f324, [_ZZ16matrixMul_unrollPfS_S_iiE2As+520];
	fma.rn.f32 	%f325, %f319, %f324, %f292;
	ld.shared.f32 	%f326, [_ZZ16matrixMul_unrollPfS_S_iiE2As+524];
	fma.rn.f32 	%f327, %f319, %f326, %f294;
	ld.shared.f32 	%f328, [_ZZ16matrixMul_unrollPfS_S_iiE2As+528];
	fma.rn.f32 	%f329, %f319, %f328, %f296;
	ld.shared.f32 	%f330, [_ZZ16matrixMul_unrollPfS_S_iiE2As+532];
	fma.rn.f32 	%f331, %f319, %f330, %f298;
	ld.shared.f32 	%f332, [_ZZ16matrixMul_unrollPfS_S_iiE2As+536];
	fma.rn.f32 	%f333, %f319, %f332, %f300;
	ld.shared.f32 	%f334, [_ZZ16matrixMul_unrollPfS_S_iiE2As+540];
	fma.rn.f32 	%f335, %f319, %f334, %f302;
	ld.shared.f32 	%f336, [_ZZ16matrixMul_unrollPfS_S_iiE2As+544];
	fma.rn.f32 	%f337, %f319, %f336, %f304;
	ld.shared.f32 	%f338, [_ZZ16matrixMul_unrollPfS_S_iiE2As+548];
	fma.rn.f32 	%f339, %f319, %f338, %f306;
	ld.shared.f32 	%f340, [_ZZ16matrixMul_unrollPfS_S_iiE2As+552];
	fma.rn.f32 	%f341, %f319, %f340, %f308;
	ld.shared.f32 	%f342, [_ZZ16matrixMul_unrollPfS_S_iiE2As+556];
	fma.rn.f32 	%f343, %f319, %f342, %f310;
	ld.shared.f32 	%f344, [_ZZ16matrixMul_unrollPfS_S_iiE2As+560];
	fma.rn.f32 	%f345, %f319, %f344, %f312;
	ld.shared.f32 	%f346, [_ZZ16matrixMul_unrollPfS_S_iiE2As+564];
	fma.rn.f32 	%f347, %f319, %f346, %f314;
	ld.shared.f32 	%f348, [_ZZ16matrixMul_unrollPfS_S_iiE2As+568];
	fma.rn.f32 	%f349, %f319, %f348, %f316;
	ld.shared.f32 	%f350, [_ZZ16matrixMul_unrollPfS_S_iiE2As+572];
	fma.rn.f32 	%f351, %f319, %f350, %f318;
	add.s64 	%rd39, %rd22, %rd5;
	ld.global.f32 	%f352, [%rd39];
	ld.shared.f32 	%f353, [_ZZ16matrixMul_unrollPfS_S_iiE2As+576];
	fma.rn.f32 	%f354, %f352, %f353, %f321;
	ld.shared.f32 	%f355, [_ZZ16matrixMul_unrollPfS_S_iiE2As+580];
	fma.rn.f32 	%f356, %f352, %f355, %f323;
	ld.shared.f32 	%f357, [_ZZ16matrixMul_unrollPfS_S_iiE2As+584];
	fma.rn.f32 	%f358, %f352, %f357, %f325;
	ld.shared.f32 	%f359, [_ZZ16matrixMul_unrollPfS_S_iiE2As+588];
	fma.rn.f32 	%f360, %f352, %f359, %f327;
	ld.shared.f32 	%f361, [_ZZ16matrixMul_unrollPfS_S_iiE2As+592];
	fma.rn.f32 	%f362, %f352, %f361, %f329;
	ld.shared.f32 	%f363, [_ZZ16matrixMul_unrollPfS_S_iiE2As+596];
	fma.rn.f32 	%f364, %f352, %f363, %f331;
	ld.shared.f32 	%f365, [_ZZ16matrixMul_unrollPfS_S_iiE2As+600];
	fma.rn.f32 	%f366, %f352, %f365, %f333;
	ld.shared.f32 	%f367, [_ZZ16matrixMul_unrollPfS_S_iiE2As+604];
	fma.rn.f32 	%f368, %f352, %f367, %f335;
	ld.shared.f32 	%f369, [_ZZ16matrixMul_unrollPfS_S_iiE2As+608];
	fma.rn.f32 	%f370, %f352, %f369, %f337;
	ld.shared.f32 	%f371, [_ZZ16matrixMul_unrollPfS_S_iiE2As+612];
	fma.rn.f32 	%f372, %f352, %f371, %f339;
	ld.shared.f32 	%f373, [_ZZ16matrixMul_unrollPfS_S_iiE2As+616];
	fma.rn.f32 	%f374, %f352, %f373, %f341;
	ld.shared.f32 	%f375, [_ZZ16matrixMul_unrollPfS_S_iiE2As+620];
	fma.rn.f32 	%f376, %f352, %f375, %f343;
	ld.shared.f32 	%f377, [_ZZ16matrixMul_unrollPfS_S_iiE2As+624];
	fma.rn.f32 	%f378, %f352, %f377, %f345;
	ld.shared.f32 	%f379, [_ZZ16matrixMul_unrollPfS_S_iiE2As+628];
	fma.rn.f32 	%f380, %f352, %f379, %f347;
	ld.shared.f32 	%f381, [_ZZ16matrixMul_unrollPfS_S_iiE2As+632];
	fma.rn.f32 	%f382, %f352, %f381, %f349;
	ld.shared.f32 	%f383, [_ZZ16matrixMul_unrollPfS_S_iiE2As+636];
	fma.rn.f32 	%f384, %f352, %f383, %f351;
	add.s64 	%rd40, %rd22, %rd4;
	ld.global.f32 	%f385, [%rd40];
	ld.shared.f32 	%f386, [_ZZ16matrixMul_unrollPfS_S_iiE2As+640];
	fma.rn.f32 	%f387, %f385, %f386, %f354;
	ld.shared.f32 	%f388, [_ZZ16matrixMul_unrollPfS_S_iiE2As+644];
	fma.rn.f32 	%f389, %f385, %f388, %f356;
	ld.shared.f32 	%f390, [_ZZ16matrixMul_unrollPfS_S_iiE2As+648];
	fma.rn.f32 	%f391, %f385, %f390, %f358;
	ld.shared.f32 	%f392, [_ZZ16matrixMul_unrollPfS_S_iiE2As+652];
	fma.rn.f32 	%f393, %f385, %f392, %f360;
	ld.shared.f32 	%f394, [_ZZ16matrixMul_unrollPfS_S_iiE2As+656];
	fma.rn.f32 	%f395, %f385, %f394, %f362;
	ld.shared.f32 	%f396, [_ZZ16matrixMul_unrollPfS_S_iiE2As+660];
	fma.rn.f32 	%f397, %f385, %f396, %f364;
	ld.shared.f32 	%f398, [_ZZ16matrixMul_unrollPfS_S_iiE2As+664];
	fma.rn.f32 	%f399, %f385, %f398, %f366;
	ld.shared.f32 	%f400, [_ZZ16matrixMul_unrollPfS_S_iiE2As+668];
	fma.rn.f32 	%f401, %f385, %f400, %f368;
	ld.shared.f32 	%f402, [_ZZ16matrixMul_unrollPfS_S_iiE2As+672];
	fma.rn.f32 	%f403, %f385, %f402, %f370;
	ld.shared.f32 	%f404, [_ZZ16matrixMul_unrollPfS_S_iiE2As+676];
	fma.rn.f32 	%f405, %f385, %f404, %f372;
	ld.shared.f32 	%f406, [_ZZ16matrixMul_unrollPfS_S_iiE2As+680];
	fma.rn.f32 	%f407, %f385, %f406, %f374;
	ld.shared.f32 	%f408, [_ZZ16matrixMul_unrollPfS_S_iiE2As+684];
	fma.rn.f32 	%f409, %f385, %f408, %f376;
	ld.shared.f32 	%f410, [_ZZ16matrixMul_unrollPfS_S_iiE2As+688];
	fma.rn.f32 	%f411, %f385, %f410, %f378;
	ld.shared.f32 	%f412, [_ZZ16matrixMul_unrollPfS_S_iiE2As+692];
	fma.rn.f32 	%f413, %f385, %f412, %f380;
	ld.shared.f32 	%f414, [_ZZ16matrixMul_unrollPfS_S_iiE2As+696];
	fma.rn.f32 	%f415, %f385, %f414, %f382;
	ld.shared.f32 	%f416, [_ZZ16matrixMul_unrollPfS_S_iiE2As+700];
	fma.rn.f32 	%f417, %f385, %f416, %f384;
	add.s64 	%rd41, %rd22, %rd3;
	ld.global.f32 	%f418, [%rd41];
	ld.shared.f32 	%f419, [_ZZ16matrixMul_unrollPfS_S_iiE2As+704];
	fma.rn.f32 	%f420, %f418, %f419, %f387;
	ld.shared.f32 	%f421, [_ZZ16matrixMul_unrollPfS_S_iiE2As+708];
	fma.rn.f32 	%f422, %f418, %f421, %f389;
	ld.shared.f32 	%f423, [_ZZ16matrixMul_unrollPfS_S_iiE2As+712];
	fma.rn.f32 	%f424, %f418, %f423, %f391;
	ld.shared.f32 	%f425, [_ZZ16matrixMul_unrollPfS_S_iiE2As+716];
	fma.rn.f32 	%f426, %f418, %f425, %f393;
	ld.shared.f32 	%f427, [_ZZ16matrixMul_unrollPfS_S_iiE2As+720];
	fma.rn.f32 	%f428, %f418, %f427, %f395;
	ld.shared.f32 	%f429, [_ZZ16matrixMul_unrollPfS_S_iiE2As+724];
	fma.rn.f32 	%f430, %f418, %f429, %f397;
	ld.shared.f32 	%f431, [_ZZ16matrixMul_unrollPfS_S_iiE2As+728];
	fma.rn.f32 	%f432, %f418, %f431, %f399;
	ld.shared.f32 	%f433, [_ZZ16matrixMul_unrollPfS_S_iiE2As+732];
	fma.rn.f32 	%f434, %f418, %f433, %f401;
	ld.shared.f32 	%f435, [_ZZ16matrixMul_unrollPfS_S_iiE2As+736];
	fma.rn.f32 	%f436, %f418, %f435, %f403;
	ld.shared.f32 	%f437, [_ZZ16matrixMul_unrollPfS_S_iiE2As+740];
	fma.rn.f32 	%f438, %f418, %f437, %f405;
	ld.shared.f32 	%f439, [_ZZ16matrixMul_unrollPfS_S_iiE2As+744];
	fma.rn.f32 	%f440, %f418, %f439, %f407;
	ld.shared.f32 	%f441, [_ZZ16matrixMul_unrollPfS_S_iiE2As+748];
	fma.rn.f32 	%f442, %f418, %f441, %f409;
	ld.shared.f32 	%f443, [_ZZ16matrixMul_unrollPfS_S_iiE2As+752];
	fma.rn.f32 	%f444, %f418, %f443, %f411;
	ld.shared.f32 	%f445, [_ZZ16matrixMul_unrollPfS_S_iiE2As+756];
	fma.rn.f32 	%f446, %f418, %f445, %f413;
	ld.shared.f32 	%f447, [_ZZ16matrixMul_unrollPfS_S_iiE2As+760];
	fma.rn.f32 	%f448, %f418, %f447, %f415;
	ld.shared.f32 	%f449, [_ZZ16matrixMul_unrollPfS_S_iiE2As+764];
	fma.rn.f32 	%f450, %f418, %f449, %f417;
	add.s64 	%rd42, %rd22, %rd2;
	ld.global.f32 	%f451, [%rd42];
	ld.shared.f32 	%f452, [_ZZ16matrixMul_unrollPfS_S_iiE2As+768];
	fma.rn.f32 	%f453, %f451, %f452, %f420;
	ld.shared.f32 	%f454, [_ZZ16matrixMul_unrollPfS_S_iiE2As+772];
	fma.rn.f32 	%f455, %f451, %f454, %f422;
	ld.shared.f32 	%f456, [_ZZ16matrixMul_unrollPfS_S_iiE2As+776];
	fma.rn.f32 	%f457, %f451, %f456, %f424;
	ld.shared.f32 	%f458, [_ZZ16matrixMul_unrollPfS_S_iiE2As+780];
	fma.rn.f32 	%f459, %f451, %f458, %f426;
	ld.shared.f32 	%f460, [_ZZ16matrixMul_unrollPfS_S_iiE2As+784];
	fma.rn.f32 	%f461, %f451, %f460, %f428;
	ld.shared.f32 	%f462, [_ZZ16matrixMul_unrollPfS_S_iiE2As+788];
	fma.rn.f32 	%f463, %f451, %f462, %f430;
	ld.shared.f32 	%f464, [_ZZ16matrixMul_unrollPfS_S_iiE2As+792];
	fma.rn.f32 	%f465, %f451, %f464, %f432;
	ld.shared.f32 	%f466, [_ZZ16matrixMul_unrollPfS_S_iiE2As+796];
	fma.rn.f32 	%f467, %f451, %f466, %f434;
	ld.shared.f32 	%f468, [_ZZ16matrixMul_unrollPfS_S_iiE2As+800];
	fma.rn.f32 	%f469, %f451, %f468, %f436;
	ld.shared.f32 	%f470, [_ZZ16matrixMul_unrollPfS_S_iiE2As+804];
	fma.rn.f32 	%f471, %f451, %f470, %f438;
	ld.shared.f32 	%f472, [_ZZ16matrixMul_unrollPfS_S_iiE2As+808];
	fma.rn.f32 	%f473, %f451, %f472, %f440;
	ld.shared.f32 	%f474, [_ZZ16matrixMul_unrollPfS_S_iiE2As+812];
	fma.rn.f32 	%f475, %f451, %f474, %f442;
	ld.shared.f32 	%f476, [_ZZ16matrixMul_unrollPfS_S_iiE2As+816];
	fma.rn.f32 	%f477, %f451, %f476, %f444;
	ld.shared.f32 	%f478, [_ZZ16matrixMul_unrollPfS_S_iiE2As+820];
	fma.rn.f32 	%f479, %f451, %f478, %f446;
	ld.shared.f32 	%f480, [_ZZ16matrixMul_unrollPfS_S_iiE2As+824];
	fma.rn.f32 	%f481, %f451, %f480, %f448;
	ld.shared.f32 	%f482, [_ZZ16matrixMul_unrollPfS_S_iiE2As+828];
	fma.rn.f32 	%f483, %f451, %f482, %f450;
	mul.wide.s32 	%rd43, %r17, 52;
	add.s64 	%rd44, %rd22, %rd43;
	ld.global.f32 	%f484, [%rd44];
	ld.shared.f32 	%f485, [_ZZ16matrixMul_unrollPfS_S_iiE2As+832];
	fma.rn.f32 	%f486, %f484, %f485, %f453;
	ld.shared.f32 	%f487, [_ZZ16matrixMul_unrollPfS_S_iiE2As+836];
	fma.rn.f32 	%f488, %f484, %f487, %f455;
	ld.shared.f32 	%f489, [_ZZ16matrixMul_unrollPfS_S_iiE2As+840];
	fma.rn.f32 	%f490, %f484, %f489, %f457;
	ld.shared.f32 	%f491, [_ZZ16matrixMul_unrollPfS_S_iiE2As+844];
	fma.rn.f32 	%f492, %f484, %f491, %f459;
	ld.shared.f32 	%f493, [_ZZ16matrixMul_unrollPfS_S_iiE2As+848];
	fma.rn.f32 	%f494, %f484, %f493, %f461;
	ld.shared.f32 	%f495, [_ZZ16matrixMul_unrollPfS_S_iiE2As+852];
	fma.rn.f32 	%f496, %f484, %f495, %f463;
	ld.shared.f32 	%f497, [_ZZ16matrixMul_unrollPfS_S_iiE2As+856];
	fma.rn.f32 	%f498, %f484, %f497, %f465;
	ld.shared.f32 	%f499, [_ZZ16matrixMul_unrollPfS_S_iiE2As+860];
	fma.rn.f32 	%f500, %f484, %f499, %f467;
	ld.shared.f32 	%f501, [_ZZ16matrixMul_unrollPfS_S_iiE2As+864];
	fma.rn.f32 	%f502, %f484, %f501, %f469;
	ld.shared.f32 	%f503, [_ZZ16matrixMul_unrollPfS_S_iiE2As+868];
	fma.rn.f32 	%f504, %f484, %f503, %f471;
	ld.shared.f32 	%f505, [_ZZ16matrixMul_unrollPfS_S_iiE2As+872];
	fma.rn.f32 	%f506, %f484, %f505, %f473;
	ld.shared.f32 	%f507, [_ZZ16matrixMul_unrollPfS_S_iiE2As+876];
	fma.rn.f32 	%f508, %f484, %f507, %f475;
	ld.shared.f32 	%f509, [_ZZ16matrixMul_unrollPfS_S_iiE2As+880];
	fma.rn.f32 	%f510, %f484, %f509, %f477;
	ld.shared.f32 	%f511, [_ZZ16matrixMul_unrollPfS_S_iiE2As+884];
	fma.rn.f32 	%f512, %f484, %f511, %f479;
	ld.shared.f32 	%f513, [_ZZ16matrixMul_unrollPfS_S_iiE2As+888];
	fma.rn.f32 	%f514, %f484, %f513, %f481;
	ld.shared.f32 	%f515, [_ZZ16matrixMul_unrollPfS_S_iiE2As+892];
	fma.rn.f32 	%f516, %f484, %f515, %f483;
	mul.wide.s32 	%rd45, %r17, 56;
	add.s64 	%rd46, %rd22, %rd45;
	ld.global.f32 	%f517, [%rd46];
	ld.shared.f32 	%f518, [_ZZ16matrixMul_unrollPfS_S_iiE2As+896];
	fma.rn.f32 	%f519, %f517, %f518, %f486;
	ld.shared.f32 	%f520, [_ZZ16matrixMul_unrollPfS_S_iiE2As+900];
	fma.rn.f32 	%f521, %f517, %f520, %f488;
	ld.shared.f32 	%f522, [_ZZ16matrixMul_unrollPfS_S_iiE2As+904];
	fma.rn.f32 	%f523, %f517, %f522, %f490;
	ld.shared.f32 	%f524, [_ZZ16matrixMul_unrollPfS_S_iiE2As+908];
	fma.rn.f32 	%f525, %f517, %f524, %f492;
	ld.shared.f32 	%f526, [_ZZ16matrixMul_unrollPfS_S_iiE2As+912];
	fma.rn.f32 	%f527, %f517, %f526, %f494;
	ld.shared.f32 	%f528, [_ZZ16matrixMul_unrollPfS_S_iiE2As+916];
	fma.rn.f32 	%f529, %f517, %f528, %f496;
	ld.shared.f32 	%f530, [_ZZ16matrixMul_unrollPfS_S_iiE2As+920];
	fma.rn.f32 	%f531, %f517, %f530, %f498;
	ld.shared.f32 	%f532, [_ZZ16matrixMul_unrollPfS_S_iiE2As+924];
	fma.rn.f32 	%f533, %f517, %f532, %f500;
	ld.shared.f32 	%f534, [_ZZ16matrixMul_unrollPfS_S_iiE2As+928];
	fma.rn.f32 	%f535, %f517, %f534, %f502;
	ld.shared.f32 	%f536, [_ZZ16matrixMul_unrollPfS_S_iiE2As+932];
	fma.rn.f32 	%f537, %f517, %f536, %f504;
	ld.shared.f32 	%f538, [_ZZ16matrixMul_unrollPfS_S_iiE2As+936];
	fma.rn.f32 	%f539, %f517, %f538, %f506;
	ld.shared.f32 	%f540, [_ZZ16matrixMul_unrollPfS_S_iiE2As+940];
	fma.rn.f32 	%f541, %f517, %f540, %f508;
	ld.shared.f32 	%f542, [_ZZ16matrixMul_unrollPfS_S_iiE2As+944];
	fma.rn.f32 	%f543, %f517, %f542, %f510;
	ld.shared.f32 	%f544, [_ZZ16matrixMul_unrollPfS_S_iiE2As+948];
	fma.rn.f32 	%f545, %f517, %f544, %f512;
	ld.shared.f32 	%f546, [_ZZ16matrixMul_unrollPfS_S_iiE2As+952];
	fma.rn.f32 	%f547, %f517, %f546, %f514;
	ld.shared.f32 	%f548, [_ZZ16matrixMul_unrollPfS_S_iiE2As+956];
	fma.rn.f32 	%f549, %f517, %f548, %f516;
	mul.wide.s32 	%rd47, %r17, 60;
	add.s64 	%rd48, %rd22, %rd47;
	ld.global.f32 	%f550, [%rd48];
	ld.shared.f32 	%f551, [_ZZ16matrixMul_unrollPfS_S_iiE2As+960];
	fma.rn.f32 	%f598, %f550, %f551, %f519;
	ld.shared.f32 	%f552, [_ZZ16matrixMul_unrollPfS_S_iiE2As+964];
	fma.rn.f32 	%f597, %f550, %f552, %f521;
	ld.shared.f32 	%f553, [_ZZ16matrixMul_unrollPfS_S_iiE2As+968];
	fma.rn.f32 	%f596, %f550, %f553, %f523;
	ld.shared.f32 	%f554, [_ZZ16matrixMul_unrollPfS_S_iiE2As+972];
	fma.rn.f32 	%f595, %f550, %f554, %f525;
	ld.shared.f32 	%f555, [_ZZ16matrixMul_unrollPfS_S_iiE2As+976];
	fma.rn.f32 	%f594, %f550, %f555, %f527;
	ld.shared.f32 	%f556, [_ZZ16matrixMul_unrollPfS_S_iiE2As+980];
	fma.rn.f32 	%f593, %f550, %f556, %f529;
	ld.shared.f32 	%f557, [_ZZ16matrixMul_unrollPfS_S_iiE2As+984];
	fma.rn.f32 	%f592, %f550, %f557, %f531;
	ld.shared.f32 	%f558, [_ZZ16matrixMul_unrollPfS_S_iiE2As+988];
	fma.rn.f32 	%f591, %f550, %f558, %f533;
	ld.shared.f32 	%f559, [_ZZ16matrixMul_unrollPfS_S_iiE2As+992];
	fma.rn.f32 	%f590, %f550, %f559, %f535;
	ld.shared.f32 	%f560, [_ZZ16matrixMul_unrollPfS_S_iiE2As+996];
	fma.rn.f32 	%f589, %f550, %f560, %f537;
	ld.shared.f32 	%f561, [_ZZ16matrixMul_unrollPfS_S_iiE2As+1000];
	fma.rn.f32 	%f588, %f550, %f561, %f539;
	ld.shared.f32 	%f562, [_ZZ16matrixMul_unrollPfS_S_iiE2As+1004];
	fma.rn.f32 	%f587, %f550, %f562, %f541;
	ld.shared.f32 	%f563, [_ZZ16matrixMul_unrollPfS_S_iiE2As+1008];
	fma.rn.f32 	%f586, %f550, %f563, %f543;
	ld.shared.f32 	%f564, [_ZZ16matrixMul_unrollPfS_S_iiE2As+1012];
	fma.rn.f32 	%f585, %f550, %f564, %f545;
	ld.shared.f32 	%f565, [_ZZ16matrixMul_unrollPfS_S_iiE2As+1016];
	fma.rn.f32 	%f584, %f550, %f565, %f547;
	ld.shared.f32 	%f566, [_ZZ16matrixMul_unrollPfS_S_iiE2As+1020];
	fma.rn.f32 	%f583, %f550, %f566, %f549;
	bar.sync 	0;
	add.s32 	%r37, %r37, 16;
	add.s32 	%r36, %r36, %r6;
	add.s32 	%r35, %r35, 16;
	setp.lt.s32 	%p2, %r37, %r9;
	@%p2 bra 	$L__BB0_2;
$L__BB0_3:
	ld.param.u64 	%rd71, [_Z16matrixMul_unrollPfS_S_ii_param_0];
	cvta.to.global.u64 	%rd49, %rd71;
	mad.lo.s32 	%r32, %r6, %r1, %r5;
	cvt.s64.s32 	%rd50, %r32;
	shl.b32 	%r33, %r3, 4;
	add.s32 	%r34, %r33, %r2;
	cvt.u64.u32 	%rd51, %r34;
	add.s64 	%rd52, %rd50, %rd51;
	shl.b64 	%rd53, %rd52, 2;
	add.s64 	%rd54, %rd49, %rd53;
	st.global.f32 	[%rd54], %f598;
	mul.wide.s32 	%rd55, %r17, 4;
	add.s64 	%rd56, %rd54, %rd55;
	st.global.f32 	[%rd56], %f597;
	add.s64 	%rd57, %rd56, %rd55;
	st.global.f32 	[%rd57], %f596;
	add.s64 	%rd58, %rd57, %rd55;
	st.global.f32 	[%rd58], %f595;
	add.s64 	%rd59, %rd58, %rd55;
	st.global.f32 	[%rd59], %f594;
	add.s64 	%rd60, %rd59, %rd55;
	st.global.f32 	[%rd60], %f593;
	add.s64 	%rd61, %rd60, %rd55;
	st.global.f32 	[%rd61], %f592;
	add.s64 	%rd62, %rd61, %rd55;
	st.global.f32 	[%rd62], %f591;
	add.s64 	%rd63, %rd62, %rd55;
	st.global.f32 	[%rd63], %f590;
	add.s64 	%rd64, %rd63, %rd55;
	st.global.f32 	[%rd64], %f589;
	add.s64 	%rd65, %rd64, %rd55;
	st.global.f32 	[%rd65], %f588;
	add.s64 	%rd66, %rd65, %rd55;
	st.global.f32 	[%rd66], %f587;
	add.s64 	%rd67, %rd66, %rd55;
	st.global.f32 	[%rd67], %f586;
	add.s64 	%rd68, %rd67, %rd55;
	st.global.f32 	[%rd68], %f585;
	add.s64 	%rd69, %rd68, %rd55;
	st.global.f32 	[%rd69], %f584;
	add.s64 	%rd70, %rd69, %rd55;
	st.global.f32 	[%rd70], %f583;
	ret;

}


// ===== COMPILED SASS (sm_100) =====

	.target	sm_100

	.elftype	@"ET_EXEC"


//--------------------- .note.nv.tkinfo           --------------------------
	.section	.note.nv.tkinfo,"",@"SHT_NOTE"
	.sectionflags	@"SHF_NOTE_NV_TKINFO"
	.tkinfo
        /*0018*/ 	.word	0x00000002
        /*0030*/ 	.string	""
        /*0030*/ 	.string	"ptxas"
        /*0030*/ 	.string	"Cuda compilation tools, release 13.0, V13.0.88"
        /*0030*/ 	.string	"Build cuda_13.0.r13.0/compiler.36424714_0"
        /*0030*/ 	.string	"-arch sm_100 -m 64 "



//--------------------- .note.nv.cuinfo           --------------------------
	.section	.note.nv.cuinfo,"",@"SHT_NOTE"
	.sectionflags	@"SHF_NOTE_NV_CUINFO"
        /*0018*/ 	.short	0x0002
        /*001a*/ 	.short	0x0064
        /*001c*/ 	.short	0x0082
	.zero		2


//--------------------- .nv.info                  --------------------------
	.section	.nv.info,"",@"SHT_CUDA_INFO"
	.align	4


	//----- nvinfo : EIATTR_REGCOUNT
	.align		4
        /*0000*/ 	.byte	0x04, 0x2f
        /*0002*/ 	.short	(.L_1 - .L_0)
	.align		4
.L_0:
        /*0004*/ 	.word	index@(_Z16matrixMul_unrollPfS_S_ii)
        /*0008*/ 	.word	0x0000002c


	//----- nvinfo : EIATTR_FRAME_SIZE
	.align		4
.L_1:
        /*000c*/ 	.byte	0x04, 0x11
        /*000e*/ 	.short	(.L_3 - .L_2)
	.align		4
.L_2:
        /*0010*/ 	.word	index@(_Z16matrixMul_unrollPfS_S_ii)
        /*0014*/ 	.word	0x00000000


	//----- nvinfo : EIATTR_MIN_STACK_SIZE
	.align		4
.L_3:
        /*0018*/ 	.byte	0x04, 0x12
        /*001a*/ 	.short	(.L_5 - .L_4)
	.align		4
.L_4:
        /*001c*/ 	.word	index@(_Z16matrixMul_unrollPfS_S_ii)
        /*0020*/ 	.word	0x00000000
.L_5:


//--------------------- .nv.compat                --------------------------
	.section	.nv.compat,"",@"SHT_CUDA_COMPAT_INFO"
	.align	4
        /*0000*/ 	.byte	0x02, 0x09, 0x00, 0x00, 0x02, 0x02, 0x01, 0x00, 0x02, 0x05, 0x05, 0x00, 0x03, 0x07, 0x01, 0x01
        /*0010*/ 	.byte	0x02, 0x03, 0x00, 0x00, 0x02, 0x06, 0x01, 0x00, 0x04, 0x0b, 0x08, 0x00, 0x09, 0x00, 0x00, 0x00
        /*0020*/ 	.byte	0x00, 0x00, 0x00, 0x00


//--------------------- .nv.info._Z16matrixMul_unrollPfS_S_ii --------------------------
	.section	.nv.info._Z16matrixMul_unrollPfS_S_ii,"",@"SHT_CUDA_INFO"
	.sectionflags	@""
	.align	4


	//----- nvinfo : EIATTR_CUDA_API_VERSION
	.align		4
        /*0000*/ 	.byte	0x04, 0x37
        /*0002*/ 	.short	(.L_7 - .L_6)
.L_6:
        /*0004*/ 	.word	0x00000082


	//----- nvinfo : EIATTR_KPARAM_INFO
	.align		4
.L_7:
        /*0008*/ 	.byte	0x04, 0x17
        /*000a*/ 	.short	(.L_9 - .L_8)
.L_8:
        /*000c*/ 	.word	0x00000000
        /*0010*/ 	.short	0x0004
        /*0012*/ 	.short	0x001c
        /*0014*/ 	.byte	0x00, 0xf0, 0x11, 0x00


	//----- nvinfo : EIATTR_KPARAM_INFO
	.align		4
.L_9:
        /*0018*/ 	.byte	0x04, 0x17
        /*001a*/ 	.short	(.L_11 - .L_10)
.L_10:
        /*001c*/ 	.word	0x00000000
        /*0020*/ 	.short	0x0003
        /*0022*/ 	.short	0x0018
        /*0024*/ 	.byte	0x00, 0xf0, 0x11, 0x00


	//----- nvinfo : EIATTR_KPARAM_INFO
	.align		4
.L_11:
        /*0028*/ 	.byte	0x04, 0x17
        /*002a*/ 	.short	(.L_13 - .L_12)
.L_12:
        /*002c*/ 	.word	0x00000000
        /*0030*/ 	.short	0x0002
        /*0032*/ 	.short	0x0010
        /*0034*/ 	.byte	0x00, 0xf5, 0x21, 0x00


	//----- nvinfo : EIATTR_KPARAM_INFO
	.align		4
.L_13:
        /*0038*/ 	.byte	0x04, 0x17
        /*003a*/ 	.short	(.L_15 - .L_14)
.L_14:
        /*003c*/ 	.word	0x00000000
        /*0040*/ 	.short	0x0001
        /*0042*/ 	.short	0x0008
        /*0044*/ 	.byte	0x00, 0xf5, 0x21, 0x00


	//----- nvinfo : EIATTR_KPARAM_INFO
	.align		4
.L_15:
        /*0048*/ 	.byte	0x04, 0x17
        /*004a*/ 	.short	(.L_17 - .L_16)
.L_16:
        /*004c*/ 	.word	0x00000000
        /*0050*/ 	.short	0x0000
        /*0052*/ 	.short	0x0000
        /*0054*/ 	.byte	0x00, 0xf5, 0x21, 0x00


	//----- nvinfo : EIATTR_SPARSE_MMA_MASK
	.align		4
.L_17:
        /*0058*/ 	.byte	0x03, 0x50
        /*005a*/ 	.short	0x0000


	//----- nvinfo : EIATTR_MAXREG_COUNT
	.align		4
        /*005c*/ 	.byte	0x03, 0x1b
        /*005e*/ 	.short	0x00ff


	//----- nvinfo : EIATTR_NUM_BARRIERS
	.align		4
        /*0060*/ 	.byte	0x02, 0x4c
        /*0062*/ 	.byte	0x01
	.zero		1


	//----- nvinfo : EIATTR_MERCURY_ISA_VERSION
	.align		4
        /*0064*/ 	.byte	0x03, 0x5f
        /*0066*/ 	.short	0x0101


	//----- nvinfo : EIATTR_VRC_CTA_INIT_COUNT
	.align		4
        /*0068*/ 	.byte	0x02, 0x4a
	.zero		1
	.zero		1


	//----- nvinfo : EIATTR_EXIT_INSTR_OFFSETS
	.align		4
        /*006c*/ 	.byte	0x04, 0x1c
        /*006e*/ 	.short	(.L_19 - .L_18)


	//   ....[0]....
.L_18:
        /*0070*/ 	.word	0x00001e00


	//----- nvinfo : EIATTR_CBANK_PARAM_SIZE
	.align		4
.L_19:
        /*0074*/ 	.byte	0x03, 0x19
        /*0076*/ 	.short	0x0020


	//----- nvinfo : EIATTR_PARAM_CBANK
	.align		4
        /*0078*/ 	.byte	0x04, 0x0a
        /*007a*/ 	.short	(.L_21 - .L_20)
	.align		4
.L_20:
        /*007c*/ 	.word	index@(.nv.constant0._Z16matrixMul_unrollPfS_S_ii)
        /*0080*/ 	.short	0x0380
        /*0082*/ 	.short	0x0020


	//----- nvinfo : EIATTR_SW_WAR
	.align		4
.L_21:
        /*0084*/ 	.byte	0x04, 0x36
        /*0086*/ 	.short	(.L_23 - .L_22)
.L_22:
        /*0088*/ 	.word	0x00000008
.L_23:


//--------------------- .nv.callgraph             --------------------------
	.section	.nv.callgraph,"",@"SHT_CUDA_CALLGRAPH"
	.align	4
	.sectionentsize	8
	.align		4
        /*0000*/ 	.word	0x00000000
	.align		4
        /*0004*/ 	.word	0xffffffff
	.align		4
        /*0008*/ 	.word	0x00000000
	.align		4
        /*000c*/ 	.word	0xfffffffe
	.align		4
        /*0010*/ 	.word	0x00000000
	.align		4
        /*0014*/ 	.word	0xfffffffd
	.align		4
        /*0018*/ 	.word	0x00000000
	.align		4
        /*001c*/ 	.word	0xfffffffc


//--------------------- .text._Z16matrixMul_unrollPfS_S_ii --------------------------
	.section	.text._Z16matrixMul_unrollPfS_S_ii,"ax",@progbits
	.align	128
        .global         _Z16matrixMul_unrollPfS_S_ii
        .type           _Z16matrixMul_unrollPfS_S_ii,@function
        .size           _Z16matrixMul_unrollPfS_S_ii,(.L_x_3 - _Z16matrixMul_unrollPfS_S_ii)
        .other          _Z16matrixMul_unrollPfS_S_ii,@"STO_CUDA_ENTRY STV_DEFAULT"
_Z16matrixMul_unrollPfS_S_ii:
.text._Z16matrixMul_unrollPfS_S_ii:
[----:B------:R-:W-:Y:S01]  /*0000*/  LDC R1, c[0x0][0x37c] ;  /* 0x0000df00ff017b82 */ /* 0x000fe20000000800 */
[----:B------:R-:W0:Y:S07]  /*0010*/  LDCU.64 UR18, c[0x0][0x398] ;  /* 0x00007300ff1277ac */ /* 0x000e2e0008000a00 */
[----:B------:R-:W1:Y:S01]  /*0020*/  S2UR UR10, SR_CTAID.X ;  /* 0x00000000000a79c3 */ /* 0x000e620000002500 */
[----:B------:R-:W2:Y:S01]  /*0030*/  S2R R0, SR_TID.X ;  /* 0x0000000000007919 */ /* 0x000ea20000002100 */
[----:B------:R-:W-:Y:S01]  /*0040*/  HFMA2 R6, -RZ, RZ, 0, 0 ;  /* 0x00000000ff067431 */ /* 0x000fe200000001ff */
[----:B------:R-:W-:-:S02]  /*0050*/  CS2R R16, SRZ ;  /* 0x0000000000107805 */ /* 0x000fc4000001ff00 */
[----:B------:R-:W-:Y:S01]  /*0060*/  CS2R R26, SRZ ;  /* 0x00000000001a7805 */ /* 0x000fe2000001ff00 */
[----:B------:R-:W3:Y:S01]  /*0070*/  S2R R2, SR_TID.Y ;  /* 0x0000000000027919 */ /* 0x000ee20000002200 */
[----:B------:R-:W-:Y:S02]  /*0080*/  MOV R35, RZ ;  /* 0x000000ff00237202 */ /* 0x000fe40000000f00 */
[----:B------:R-:W-:Y:S01]  /*0090*/  CS2R R30, SRZ ;  /* 0x00000000001e7805 */ /* 0x000fe2000001ff00 */
[----:B------:R-:W4:Y:S01]  /*00a0*/  S2UR UR15, SR_CTAID.Y ;  /* 0x00000000000f79c3 */ /* 0x000f220000002600 */
[----:B------:R-:W-:Y:S02]  /*00b0*/  CS2R R28, SRZ ;  /* 0x00000000001c7805 */ /* 0x000fe4000001ff00 */
[----:B------:R-:W-:Y:S02]  /*00c0*/  CS2R R24, SRZ ;  /* 0x0000000000187805 */ /* 0x000fe4000001ff00 */
[----:B------:R-:W-:-:S02]  /*00d0*/  CS2R R36, SRZ ;  /* 0x0000000000247805 */ /* 0x000fc4000001ff00 */
[----:B------:R-:W-:Y:S01]  /*00e0*/  CS2R R32, SRZ ;  /* 0x0000000000207805 */ /* 0x000fe2000001ff00 */
[----:B------:R-:W2:Y:S01]  /*00f0*/  LDCU.64 UR16, c[0x0][0x358] ;  /* 0x00006b00ff1077ac */ /* 0x000ea20008000a00 */
[----:B0-----:R-:W-:Y:S02]  /*0100*/  UISETP.GE.AND UP0, UPT, UR18, 0x1, UPT ;  /* 0x000000011200788c */ /* 0x001fe4000bf06270 */
[----:B------:R-:W-:Y:S02]  /*0110*/  USHF.L.U32 UR11, UR19, 0x4, URZ ;  /* 0x00000004130b7899 */ /* 0x000fe400080006ff */
[----:B-1----:R-:W-:-:S05]  /*0120*/  USHF.L.U32 UR10, UR10, 0x6, URZ ;  /* 0x000000060a0a7899 */ /* 0x002fca00080006ff */
[----:B------:R-:W-:Y:S07]  /*0130*/  BRA.U !UP0, `(.L_x_0) ;  /* 0x0000001908687547 */ /* 0x000fee000b800000 */
[----:B------:R-:W0:Y:S01]  /*0140*/  LDCU.64 UR20, c[0x0][0x388] ;  /* 0x00007100ff1477ac */ /* 0x000e220008000a00 */
[----:B----4-:R-:W-:Y:S02]  /*0150*/  MOV R5, UR15 ;  /* 0x0000000f00057c02 */ /* 0x010fe40008000f00 */
[----:B--2---:R-:W-:Y:S01]  /*0160*/  IADD3 R3, PT, PT, R0, UR10, RZ ;  /* 0x0000000a00037c10 */ /* 0x004fe2000fffe0ff */
[----:B------:R-:W-:Y:S01]  /*0170*/  UIMAD UR4, UR15, UR18, URZ ;  /* 0x000000120f0472a4 */ /* 0x000fe2000f8e02ff */
[----:B---3--:R-:W-:Y:S01]  /*0180*/  LEA R5, R5, R2, 0x4 ;  /* 0x0000000205057211 */ /* 0x008fe200078e20ff */
[----:B------:R-:W-:Y:S01]  /*0190*/  USHF.L.U32 UR5, UR18, 0x2, URZ ;  /* 0x0000000212057899 */ /* 0x000fe200080006ff */
[----:B------:R-:W-:Y:S01]  /*01a0*/  LEA R4, R2, R3, 0x4 ;  /* 0x0000000302047211 */ /* 0x000fe200078e20ff */
[----:B------:R-:W-:Y:S01]  /*01b0*/  USHF.L.U32 UR6, UR18, 0x3, URZ ;  /* 0x0000000312067899 */ /* 0x000fe200080006ff */
[----:B------:R-:W-:Y:S01]  /*01c0*/  MOV R17, RZ ;  /* 0x000000ff00117202 */ /* 0x000fe20000000f00 */
[----:B------:R-:W-:-:S02]  /*01d0*/  UIMAD UR8, UR18, 0xc, URZ ;  /* 0x0000000c120878a4 */ /* 0x000fc4000f8e02ff */
[----:B------:R-:W-:Y:S01]  /*01e0*/  IMAD R3, R5, UR18, R0 ;  /* 0x0000001205037c24 */ /* 0x000fe2000f8e0200 */
[----:B------:R-:W-:-:S04]  /*01f0*/  USHF.L.U32 UR12, UR4, 0x4, URZ ;  /* 0x00000004040c7899 */ /* 0x000fc800080006ff */
[----:B------:R-:W-:Y:S02]  /*0200*/  UIADD3 UR22, UPT, UPT, UR12, UR18, URZ ;  /* 0x000000120c167290 */ /* 0x000fe4000fffe0ff */
[----:B0-----:R-:W-:Y:S02]  /*0210*/  UIMAD.WIDE.U32 UR4, UR5, 0x4, UR20 ;  /* 0x00000004050478a5 */ /* 0x001fe4000f8e0014 */
[----:B------:R-:W-:Y:S02]  /*0220*/  UIMAD.WIDE.U32 UR6, UR6, 0x4, UR20 ;  /* 0x00000004060678a5 */ /* 0x000fe4000f8e0014 */
[----:B------:R-:W-:-:S12]  /*0230*/  UIMAD.WIDE.U32 UR8, UR8, 0x4, UR20 ;  /* 0x00000004080878a5 */ /* 0x000fd8000f8e0014 */
.L_x_1:
[----:B------:R-:W-:Y:S01]  /*0240*/  HFMA2 R14, -RZ, RZ, 0, 2.384185791015625e-07 ;  /* 0x00000004ff0e7431 */ /* 0x000fe200000001ff */
[----:B------:R-:W-:Y:S01]  /*0250*/  MOV R12, 0x4 ;  /* 0x00000004000c7802 */ /* 0x000fe20000000f00 */
[----:B------:R-:W-:Y:S01]  /*0260*/  HFMA2 R8, -RZ, RZ, 0, 2.384185791015625e-07 ;  /* 0x00000004ff087431 */ /* 0x000fe200000001ff */
[----:B------:R-:W-:Y:S01]  /*0270*/  MOV R10, 0x4 ;  /* 0x00000004000a7802 */ /* 0x000fe20000000f00 */
[----:B------:R-:W0:Y:S02]  /*0280*/  S2UR UR14, SR_CgaCtaId ;  /* 0x00000000000e79c3 */ /* 0x000e240000008800 */
[----:B------:R-:W-:-:S04]  /*0290*/  IMAD.WIDE R12, R3, R12, UR6 ;  /* 0x00000006030c7e25 */ /* 0x000fc8000f8e020c */
[C---:B------:R-:W-:Y:S02]  /*02a0*/  IMAD.WIDE R14, R3.reuse, R14, UR4 ;  /* 0x00000004030e7e25 */ /* 0x040fe4000f8e020e */
[----:B------:R-:W2:Y:S01]  /*02b0*/  LDG.E R12, desc[UR16][R12.64] ;  /* 0x000000100c0c7981 */ /* 0x000ea2000c1e1900 */
[----:B------:R-:W1:Y:S01]  /*02c0*/  LDC.64 R18, c[0x0][0x390] ;  /* 0x0000e400ff127b82 */ /* 0x000e620000000a00 */
[C---:B------:R-:W-:Y:S02]  /*02d0*/  IMAD.WIDE R8, R3.reuse, R8, UR20 ;  /* 0x0000001403087e25 */ /* 0x040fe4000f8e0208 */
[----:B------:R-:W3:Y:S02]  /*02e0*/  LDG.E R14, desc[UR16][R14.64] ;  /* 0x000000100e0e7981 */ /* 0x000ee4000c1e1900 */
[----:B------:R-:W-:Y:S02]  /*02f0*/  IMAD.WIDE R10, R3, R10, UR8 ;  /* 0x00000008030a7e25 */ /* 0x000fe4000f8e020a */
[----:B------:R4:W5:Y:S04]  /*0300*/  LDG.E R20, desc[UR16][R8.64] ;  /* 0x0000001008147981 */ /* 0x000968000c1e1900 */
[----:B------:R-:W5:Y:S01]  /*0310*/  LDG.E R22, desc[UR16][R10.64] ;  /* 0x000000100a167981 */ /* 0x000f62000c1e1900 */
[----:B------:R-:W-:Y:S01]  /*0320*/  UMOV UR13, 0x400 ;  /* 0x00000400000d7882 */ /* 0x000fe20000000000 */
[----:B------:R-:W-:Y:S01]  /*0330*/  LEA R5, R0, R2, 0x4 ;  /* 0x0000000200057211 */ /* 0x000fe200078e20ff */
[----:B0-----:R-:W-:-:S06]  /*0340*/  ULEA UR13, UR14, UR13, 0x18 ;  /* 0x0000000d0e0d7291 */ /* 0x001fcc000f8ec0ff */
[----:B------:R-:W-:Y:S01]  /*0350*/  LEA R21, R5, UR13, 0x2 ;  /* 0x0000000d05157c11 */ /* 0x000fe2000f8e10ff */
[----:B-1----:R-:W-:Y:S01]  /*0360*/  IMAD.WIDE R18, R4, 0x4, R18 ;  /* 0x0000000404127825 */ /* 0x002fe200078e0212 */
[----:B----4-:R-:W-:-:S05]  /*0370*/  MOV R9, UR19 ;  /* 0x0000001300097c02 */ /* 0x010fca0008000f00 */
[----:B------:R-:W-:Y:S01]  /*0380*/  IMAD.WIDE R8, R9, 0x4, R18 ;  /* 0x0000000409087825 */ /* 0x000fe200078e0212 */
[----:B--2---:R-:W-:Y:S04]  /*0390*/  STS [R21+0x20], R12 ;  /* 0x0000200c15007388 */ /* 0x004fe80000000800 */
[----:B---3--:R-:W-:Y:S04]  /*03a0*/  STS [R21+0x10], R14 ;  /* 0x0000100e15007388 */ /* 0x008fe80000000800 */
[----:B-----5:R-:W-:Y:S04]  /*03b0*/  STS [R21], R20 ;  /* 0x0000001415007388 */ /* 0x020fe80000000800 */
[----:B------:R-:W-:Y:S01]  /*03c0*/  STS [R21+0x30], R22 ;  /* 0x0000301615007388 */ /* 0x000fe20000000800 */
[----:B------:R-:W-:Y:S06]  /*03d0*/  BAR.SYNC.DEFER_BLOCKING 0x0 ;  /* 0x0000000000007b1d */ /* 0x000fec0000010000 */
[----:B------:R-:W2:Y:S04]  /*03e0*/  LDG.E R7, desc[UR16][R18.64] ;  /* 0x0000001012077981 */ /* 0x000ea8000c1e1900 */
[----:B------:R0:W3:Y:S01]  /*03f0*/  LDG.E R34, desc[UR16][R8.64] ;  /* 0x0000001008227981 */ /* 0x0000e2000c1e1900 */
[----:B------:R-:W-:-:S03]  /*0400*/  MOV R5, UR19 ;  /* 0x0000001300057c02 */ /* 0x000fc60008000f00 */
[----:B------:R-:W2:Y:S02]  /*0410*/  LDS.128 R12, [UR13] ;  /* 0x0000000dff0c7984 */ /* 0x000ea40008000c00 */
[----:B0-----:R-:W-:-:S05]  /*0420*/  IMAD.WIDE R8, R5, 0x8, R18 ;  /* 0x0000000805087825 */ /* 0x001fca00078e0212 */
[----:B------:R0:W4:Y:S01]  /*0430*/  LDG.E R5, desc[UR16][R8.64] ;  /* 0x0000001008057981 */ /* 0x000122000c1e1900 */
[----:B------:R-:W-:-:S03]  /*0440*/  MOV R23, UR19 ;  /* 0x0000001300177c02 */ /* 0x000fc60008000f00 */
[----:B0-----:R-:W-:Y:S01]  /*0450*/  LDS.128 R8, [UR13+0x10] ;  /* 0x0000100dff087984 */ /* 0x001fe20008000c00 */
[C---:B--2---:R-:W-:Y:S01]  /*0460*/  FFMA R20, R7.reuse, R12, R30 ;  /* 0x0000000c07147223 */ /* 0x044fe2000000001e */
[C---:B------:R-:W-:Y:S01]  /*0470*/  FFMA R26, R7.reuse, R13, R26 ;  /* 0x0000000d071a7223 */ /* 0x040fe2000000001a */
[C---:B------:R-:W-:Y:S01]  /*0480*/  FFMA R30, R7.reuse, R14, R37 ;  /* 0x0000000e071e7223 */ /* 0x040fe20000000025 */
[C---:B------:R-:W-:Y:S02]  /*0490*/  FFMA R33, R7.reuse, R15, R33 ;  /* 0x0000000f07217223 */ /* 0x040fe40000000021 */
[----:B------:R-:W0:Y:S02]  /*04a0*/  LDS.128 R12, [UR13+0x20] ;  /* 0x0000200dff0c7984 */ /* 0x000e240008000c00 */
[C---:B0-----:R-:W-:Y:S01]  /*04b0*/  FFMA R22, R7.reuse, R12, R16 ;  /* 0x0000000c07167223 */ /* 0x041fe20000000010 */
[----:B------:R-:W-:Y:S01]  /*04c0*/  FFMA R24, R7, R13, R24 ;  /* 0x0000000d07187223 */ /* 0x000fe20000000018 */
[----:B------:R-:W-:-:S05]  /*04d0*/  IMAD.WIDE R12, R23, 0xc, R18 ;  /* 0x0000000c170c7825 */ /* 0x000fca00078e0212 */
[----:B------:R0:W2:Y:S01]  /*04e0*/  LDG.E R16, desc[UR16][R12.64] ;  /* 0x000000100c107981 */ /* 0x0000a2000c1e1900 */
[C---:B------:R-:W-:Y:S01]  /*04f0*/  FFMA R28, R7.reuse, R14, R28 ;  /* 0x0000000e071c7223 */ /* 0x040fe2000000001c */
[C---:B------:R-:W-:Y:S02]  /*0500*/  FFMA R31, R7.reuse, R15, R31 ;  /* 0x0000000f071f7223 */ /* 0x040fe4000000001f */
[----:B0-----:R-:W3:Y:S01]  /*0510*/  LDS.128 R12, [UR13+0x40] ;  /* 0x0000400dff0c7984 */ /* 0x001ee20008000c00 */
[C---:B------:R-:W-:Y:S01]  /*0520*/  FFMA R21, R7.reuse, R8, R25 ;  /* 0x0000000807157223 */ /* 0x040fe20000000019 */
[C---:B------:R-:W-:Y:S01]  /*0530*/  FFMA R25, R7.reuse, R9, R29 ;  /* 0x0000000907197223 */ /* 0x040fe2000000001d */
[C---:B------:R-:W-:Y:S01]  /*0540*/  FFMA R29, R7.reuse, R10, R32 ;  /* 0x0000000a071d7223 */ /* 0x040fe20000000020 */
[----:B------:R-:W-:Y:S02]  /*0550*/  FFMA R32, R7, R11, R36 ;  /* 0x0000000b07207223 */ /* 0x000fe40000000024 */
[----:B------:R-:W0:Y:S01]  /*0560*/  LDS.128 R8, [UR13+0x30] ;  /* 0x0000300dff087984 */ /* 0x000e220008000c00 */
[C---:B---3--:R-:W-:Y:S01]  /*0570*/  FFMA R20, R34.reuse, R12, R20 ;  /* 0x0000000c22147223 */ /* 0x048fe20000000014 */
[C---:B------:R-:W-:Y:S01]  /*0580*/  FFMA R26, R34.reuse, R13, R26 ;  /* 0x0000000d221a7223 */ /* 0x040fe2000000001a */
[C---:B------:R-:W-:Y:S01]  /*0590*/  FFMA R30, R34.reuse, R14, R30 ;  /* 0x0000000e221e7223 */ /* 0x040fe2000000001e */
[----:B------:R-:W-:-:S02]  /*05a0*/  FFMA R33, R34, R15, R33 ;  /* 0x0000000f22217223 */ /* 0x000fc40000000021 */
[----:B------:R-:W1:Y:S01]  /*05b0*/  LDS.128 R12, [UR13+0x60] ;  /* 0x0000600dff0c7984 */ /* 0x000e620008000c00 */
[C---:B0-----:R-:W-:Y:S01]  /*05c0*/  FFMA R23, R7.reuse, R9, R6 ;  /* 0x0000000907177223 */ /* 0x041fe20000000006 */
[C---:B------:R-:W-:Y:S01]  /*05d0*/  FFMA R35, R7.reuse, R8, R35 ;  /* 0x0000000807237223 */ /* 0x040fe20000000023 */
[C---:B------:R-:W-:Y:S01]  /*05e0*/  FFMA R27, R7.reuse, R10, R27 ;  /* 0x0000000a071b7223 */ /* 0x040fe2000000001b */
[----:B------:R-:W-:Y:S01]  /*05f0*/  FFMA R6, R7, R11, R17 ;  /* 0x0000000b07067223 */ /* 0x000fe20000000011 */
[----:B------:R-:W-:Y:S01]  /*0600*/  MOV R37, UR19 ;  /* 0x0000001300257c02 */ /* 0x000fe20008000f00 */
[----:B------:R-:W0:Y:S04]  /*0610*/  LDS.128 R8, [UR13+0x50] ;  /* 0x0000500dff087984 */ /* 0x000e280008000c00 */
[----:B------:R-:W-:-:S05]  /*0620*/  IMAD.WIDE R36, R37, 0x10, R18 ;  /* 0x0000001025247825 */ /* 0x000fca00078e0212 */
[----:B------:R3:W5:Y:S01]  /*0630*/  LDG.E R7, desc[UR16][R36.64] ;  /* 0x0000001024077981 */ /* 0x000762000c1e1900 */
[C---:B-1----:R-:W-:Y:S01]  /*0640*/  FFMA R22, R34.reuse, R12, R22 ;  /* 0x0000000c22167223 */ /* 0x042fe20000000016 */
[C---:B------:R-:W-:Y:S01]  /*0650*/  FFMA R24, R34.reuse, R13, R24 ;  /* 0x0000000d22187223 */ /* 0x040fe20000000018 */
[C---:B------:R-:W-:Y:S01]  /*0660*/  FFMA R28, R34.reuse, R14, R28 ;  /* 0x0000000e221c7223 */ /* 0x040fe2000000001c */
[C---:B------:R-:W-:Y:S02]  /*0670*/  FFMA R31, R34.reuse, R15, R31 ;  /* 0x0000000f221f7223 */ /* 0x040fe4000000001f */
[----:B------:R-:W4:Y:S01]  /*0680*/  LDS.128 R12, [UR13+0x80] ;  /* 0x0000800dff0c7984 */ /* 0x000f220008000c00 */
[C---:B0-----:R-:W-:Y:S01]  /*0690*/  FFMA R21, R34.reuse, R8, R21 ;  /* 0x0000000822157223 */ /* 0x041fe20000000015 */
[C---:B------:R-:W-:Y:S01]  /*06a0*/  FFMA R25, R34.reuse, R9, R25 ;  /* 0x0000000922197223 */ /* 0x040fe20000000019 */
[C---:B------:R-:W-:Y:S01]  /*06b0*/  FFMA R29, R34.reuse, R10, R29 ;  /* 0x0000000a221d7223 */ /* 0x040fe2000000001d */
[----:B------:R-:W-:-:S02]  /*06c0*/  FFMA R32, R34, R11, R32 ;  /* 0x0000000b22207223 */ /* 0x000fc40000000020 */
[----:B------:R-:W0:Y:S01]  /*06d0*/  LDS.128 R8, [UR13+0x70] ;  /* 0x0000700dff087984 */ /* 0x000e220008000c00 */
[C---:B----4-:R-:W-:Y:S01]  /*06e0*/  FFMA R20, R5.reuse, R12, R20 ;  /* 0x0000000c05147223 */ /* 0x050fe20000000014 */
[C---:B------:R-:W-:Y:S01]  /*06f0*/  FFMA R26, R5.reuse, R13, R26 ;  /* 0x0000000d051a7223 */ /* 0x040fe2000000001a */
[C---:B------:R-:W-:Y:S01]  /*0700*/  FFMA R30, R5.reuse, R14, R30 ;  /* 0x0000000e051e7223 */ /* 0x040fe2000000001e */
[----:B------:R-:W-:Y:S02]  /*0710*/  FFMA R33, R5, R15, R33 ;  /* 0x0000000f05217223 */ /* 0x000fe40000000021 */
[----:B------:R-:W1:Y:S01]  /*0720*/  LDS.128 R12, [UR13+0xa0] ;  /* 0x0000a00dff0c7984 */ /* 0x000e620008000c00 */
[C---:B0-----:R-:W-:Y:S01]  /*0730*/  FFMA R35, R34.reuse, R8, R35 ;  /* 0x0000000822237223 */ /* 0x041fe20000000023 */
[C---:B------:R-:W-:Y:S01]  /*0740*/  FFMA R23, R34.reuse, R9, R23 ;  /* 0x0000000922177223 */ /* 0x040fe20000000017 */
[C---:B------:R-:W-:Y:S01]  /*0750*/  FFMA R27, R34.reuse, R10, R27 ;  /* 0x0000000a221b7223 */ /* 0x040fe2000000001b */
[----:B------:R-:W-:Y:S01]  /*0760*/  FFMA R34, R34, R11, R6 ;  /* 0x0000000b22227223 */ /* 0x000fe20000000006 */
[----:B---3--:R-:W-:Y:S01]  /*0770*/  MOV R37, UR19 ;  /* 0x0000001300257c02 */ /* 0x008fe20008000f00 */
[----:B------:R-:W0:Y:S04]  /*0780*/  LDS.128 R8, [UR13+0x90] ;  /* 0x0000900dff087984 */ /* 0x000e280008000c00 */
[----:B------:R-:W-:-:S05]  /*0790*/  IMAD.WIDE R36, R37, 0x14, R18 ;  /* 0x0000001425247825 */ /* 0x000fca00078e0212 */
[----:B------:R-:W3:Y:S01]  /*07a0*/  LDG.E R6, desc[UR16][R36.64] ;  /* 0x0000001024067981 */ /* 0x000ee2000c1e1900 */
[C---:B-1----:R-:W-:Y:S01]  /*07b0*/  FFMA R22, R5.reuse, R12, R22 ;  /* 0x0000000c05167223 */ /* 0x042fe20000000016 */
[C---:B------:R-:W-:Y:S01]  /*07c0*/  FFMA R24, R5.reuse, R13, R24 ;  /* 0x0000000d05187223 */ /* 0x040fe20000000018 */
[C---:B------:R-:W-:Y:S01]  /*07d0*/  FFMA R28, R5.reuse, R14, R28 ;  /* 0x0000000e051c7223 */ /* 0x040fe2000000001c */
[C---:B------:R-:W-:Y:S02]  /*07e0*/  FFMA R31, R5.reuse, R15, R31 ;  /* 0x0000000f051f7223 */ /* 0x040fe4000000001f */
[----:B------:R-:W-:Y:S01]  /*07f0*/  LDS.128 R12, [UR13+0xc0] ;  /* 0x0000c00dff0c7984 */ /* 0x000fe20008000c00 */
[C---:B0-----:R-:W-:Y:S01]  /*0800*/  FFMA R21, R5.reuse, R8, R21 ;  /* 0x0000000805157223 */ /* 0x041fe20000000015 */
[C---:B------:R-:W-:Y:S01]  /*0810*/  FFMA R25, R5.reuse, R9, R25 ;  /* 0x0000000905197223 */ /* 0x040fe20000000019 */
[C---:B------:R-:W-:Y:S01]  /*0820*/  FFMA R29, R5.reuse, R10, R29 ;  /* 0x0000000a051d7223 */ /* 0x040fe2000000001d */
[----:B------:R-:W-:-:S02]  /*0830*/  FFMA R32, R5, R11, R32 ;  /* 0x0000000b05207223 */ /* 0x000fc40000000020 */
[----:B------:R-:W0:Y:S02]  /*0840*/  LDS.128 R8, [UR13+0xb0] ;  /* 0x0000b00dff087984 */ /* 0x000e240008000c00 */
[C---:B0-----:R-:W-:Y:S01]  /*0850*/  FFMA R35, R5.reuse, R8, R35 ;  /* 0x0000000805237223 */ /* 0x041fe20000000023 */
[C---:B------:R-:W-:Y:S01]  /*0860*/  FFMA R23, R5.reuse, R9, R23 ;  /* 0x0000000905177223 */ /* 0x040fe20000000017 */
[C---:B------:R-:W-:Y:S01]  /*0870*/  FFMA R27, R5.reuse, R10, R27 ;  /* 0x0000000a051b7223 */ /* 0x040fe2000000001b */
[----:B------:R-:W-:Y:S01]  /*0880*/  FFMA R34, R5, R11, R34 ;  /* 0x0000000b05227223 */ /* 0x000fe20000000022 */
[----:B------:R-:W-:Y:S01]  /*0890*/  MOV R5, UR19 ;  /* 0x0000001300057c02 */ /* 0x000fe20008000f00 */
[----:B------:R-:W-:Y:S01]  /*08a0*/  LDS.128 R8, [UR13+0xd0] ;  /* 0x0000d00dff087984 */ /* 0x000fe20008000c00 */
[C---:B--2---:R-:W-:Y:S01]  /*08b0*/  FFMA R20, R16.reuse, R12, R20 ;  /* 0x0000000c10147223 */ /* 0x044fe20000000014 */
[C---:B------:R-:W-:Y:S01]  /*08c0*/  FFMA R26, R16.reuse, R13, R26 ;  /* 0x0000000d101a7223 */ /* 0x040fe2000000001a */
[C---:B------:R-:W-:Y:S01]  /*08d0*/  FFMA R30, R16.reuse, R14, R30 ;  /* 0x0000000e101e7223 */ /* 0x040fe2000000001e */
[----:B------:R-:W-:-:S02]  /*08e0*/  FFMA R33, R16, R15, R33 ;  /* 0x0000000f10217223 */ /* 0x000fc40000000021 */
[----:B------:R-:W0:Y:S02]  /*08f0*/  LDS.128 R12, [UR13+0xe0] ;  /* 0x0000e00dff0c7984 */ /* 0x000e240008000c00 */
[C---:B0-----:R-:W-:Y:S01]  /*0900*/  FFMA R22, R16.reuse, R12, R22 ;  /* 0x0000000c10167223 */ /* 0x041fe20000000016 */
[----:B------:R-:W-:Y:S01]  /*0910*/  FFMA R24, R16, R13, R24 ;  /* 0x0000000d10187223 */ /* 0x000fe20000000018 */
[----:B------:R-:W-:-:S05]  /*0920*/  IMAD.WIDE R12, R5, 0x18, R18 ;  /* 0x00000018050c7825 */ /* 0x000fca00078e0212 */
[----:B------:R0:W2:Y:S01]  /*0930*/  LDG.E R5, desc[UR16][R12.64] ;  /* 0x000000100c057981 */ /* 0x0000a2000c1e1900 */
[C---:B------:R-:W-:Y:S01]  /*0940*/  FFMA R28, R16.reuse, R14, R28 ;  /* 0x0000000e101c7223 */ /* 0x040fe2000000001c */
[C---:B------:R-:W-:Y:S02]  /*0950*/  FFMA R31, R16.reuse, R15, R31 ;  /* 0x0000000f101f7223 */ /* 0x040fe4000000001f */
[----:B0-----:R-:W5:Y:S01]  /*0960*/  LDS.128 R12, [UR13+0x100] ;  /* 0x0001000dff0c7984 */ /* 0x001f620008000c00 */
[C---:B------:R-:W-:Y:S01]  /*0970*/  FFMA R21, R16.reuse, R8, R21 ;  /* 0x0000000810157223 */ /* 0x040fe20000000015 */
[C---:B------:R-:W-:Y:S01]  /*0980*/  FFMA R25, R16.reuse, R9, R25 ;  /* 0x0000000910197223 */ /* 0x040fe20000000019 */
[C---:B------:R-:W-:Y:S01]  /*0990*/  FFMA R29, R16.reuse, R10, R29 ;  /* 0x0000000a101d7223 */ /* 0x040fe2000000001d */
[----:B------:R-:W-:Y:S02]  /*09a0*/  FFMA R32, R16, R11, R32 ;  /* 0x0000000b10207223 */ /* 0x000fe40000000020 */
[----:B------:R-:W0:Y:S01]  /*09b0*/  LDS.128 R8, [UR13+0xf0] ;  /* 0x0000f00dff087984 */ /* 0x000e220008000c00 */
[----:B------:R-:W-:Y:S01]  /*09c0*/  MOV R17, UR19 ;  /* 0x0000001300117c02 */ /* 0x000fe20008000f00 */
[C---:B-----5:R-:W-:Y:S01]  /*09d0*/  FFMA R20, R7.reuse, R12, R20 ;  /* 0x0000000c07147223 */ /* 0x060fe20000000014 */
        /* <DEDUP_REMOVED lines=8> */
[----:B------:R-:W-:Y:S01]  /*0a60*/  IMAD.WIDE R16, R17, 0x1c, R18 ;  /* 0x0000001c11107825 */ /* 0x000fe200078e0212 */
[----:B------:R-:W0:Y:S05]  /*0a70*/  LDS.128 R8, [UR13+0x110] ;  /* 0x0001100dff087984 */ /* 0x000e2a0008000c00 */
[----:B------:R4:W5:Y:S01]  /*0a80*/  LDG.E R16, desc[UR16][R16.64] ;  /* 0x0000001010107981 */ /* 0x000962000c1e1900 */
[C---:B-1----:R-:W-:Y:S01]  /*0a90*/  FFMA R22, R7.reuse, R12, R22 ;  /* 0x0000000c07167223 */ /* 0x042fe20000000016 */
[C---:B------:R-:W-:Y:S01]  /*0aa0*/  FFMA R24, R7.reuse, R13, R24 ;  /* 0x0000000d07187223 */ /* 0x040fe20000000018 */
[C---:B------:R-:W-:Y:S01]  /*0ab0*/  FFMA R28, R7.reuse, R14, R28 ;  /* 0x0000000e071c7223 */ /* 0x040fe2000000001c */
[----:B------:R-:W-:-:S02]  /*0ac0*/  FFMA R31, R7, R15, R31 ;  /* 0x0000000f071f7223 */ /* 0x000fc4000000001f */
[----:B------:R-:W3:Y:S01]  /*0ad0*/  LDS.128 R12, [UR13+0x140] ;  /* 0x0001400dff0c7984 */ /* 0x000ee20008000c00 */
[C---:B0-----:R-:W-:Y:S01]  /*0ae0*/  FFMA R21, R7.reuse, R8, R21 ;  /* 0x0000000807157223 */ /* 0x041fe20000000015 */
        /* <DEDUP_REMOVED lines=9> */
[----:B------:R-:W-:Y:S01]  /*0b80*/  MOV R37, UR19 ;  /* 0x0000001300257c02 */ /* 0x000fe20008000f00 */
[C---:B0-----:R-:W-:Y:S01]  /*0b90*/  FFMA R35, R7.reuse, R8, R35 ;  /* 0x0000000807237223 */ /* 0x041fe20000000023 */
[C---:B------:R-:W-:Y:S01]  /*0ba0*/  FFMA R23, R7.reuse, R9, R23 ;  /* 0x0000000907177223 */ /* 0x040fe20000000017 */
[C---:B------:R-:W-:Y:S01]  /*0bb0*/  FFMA R27, R7.reuse, R10, R27 ;  /* 0x0000000a071b7223 */ /* 0x040fe2000000001b */
[----:B------:R-:W-:Y:S01]  /*0bc0*/  FFMA R34, R7, R11, R34 ;  /* 0x0000000b07227223 */ /* 0x000fe20000000022 */
[----:B------:R-:W-:Y:S01]  /*0bd0*/  IMAD.WIDE R36, R37, 0x20, R18 ;  /* 0x0000002025247825 */ /* 0x000fe200078e0212 */
[----:B------:R-:W0:Y:S04]  /*0be0*/  LDS.128 R8, [UR13+0x150] ;  /* 0x0001500dff087984 */ /* 0x000e280008000c00 */
[----:B------:R3:W5:Y:S01]  /*0bf0*/  LDG.E R7, desc[UR16][R36.64] ;  /* 0x0000001024077981 */ /* 0x000762000c1e1900 */
[C---:B-1----:R-:W-:Y:S01]  /*0c00*/  FFMA R22, R6.reuse, R12, R22 ;  /* 0x0000000c06167223 */ /* 0x042fe20000000016 */
[C---:B------:R-:W-:Y:S01]  /*0c10*/  FFMA R24, R6.reuse, R13, R24 ;  /* 0x0000000d06187223 */ /* 0x040fe20000000018 */
[C---:B------:R-:W-:Y:S01]  /*0c20*/  FFMA R28, R6.reuse, R14, R28 ;  /* 0x0000000e061c7223 */ /* 0x040fe2000000001c */
[----:B------:R-:W-:-:S02]  /*0c30*/  FFMA R31, R6, R15, R31 ;  /* 0x0000000f061f7223 */ /* 0x000fc4000000001f */
[----:B------:R-:W-:Y:S01]  /*0c40*/  LDS.128 R12, [UR13+0x180] ;  /* 0x0001800dff0c7984 */ /* 0x000fe20008000c00 */
[C---:B0-----:R-:W-:Y:S01]  /*0c50*/  FFMA R21, R6.reuse, R8, R21 ;  /* 0x0000000806157223 */ /* 0x041fe20000000015 */
[C---:B------:R-:W-:Y:S01]  /*0c60*/  FFMA R25, R6.reuse, R9, R25 ;  /* 0x0000000906197223 */ /* 0x040fe20000000019 */
[C---:B------:R-:W-:Y:S01]  /*0c70*/  FFMA R29, R6.reuse, R10, R29 ;  /* 0x0000000a061d7223 */ /* 0x040fe2000000001d */
[C---:B------:R-:W-:Y:S02]  /*0c80*/  FFMA R32, R6.reuse, R11, R32 ;  /* 0x0000000b06207223 */ /* 0x040fe40000000020 */
[----:B------:R-:W0:Y:S01]  /*0c90*/  LDS.128 R8, [UR13+0x170] ;  /* 0x0001700dff087984 */ /* 0x000e220008000c00 */
[----:B----4-:R-:W-:Y:S01]  /*0ca0*/  MOV R17, UR19 ;  /* 0x0000001300117c02 */ /* 0x010fe20008000f00 */
[C---:B0-----:R-:W-:Y:S01]  /*0cb0*/  FFMA R35, R6.reuse, R8, R35 ;  /* 0x0000000806237223 */ /* 0x041fe20000000023 */
[C---:B------:R-:W-:Y:S01]  /*0cc0*/  FFMA R23, R6.reuse, R9, R23 ;  /* 0x0000000906177223 */ /* 0x040fe20000000017 */
[C---:B------:R-:W-:Y:S01]  /*0cd0*/  FFMA R27, R6.reuse, R10, R27 ;  /* 0x0000000a061b7223 */ /* 0x040fe2000000001b */
[----:B------:R-:W-:-:S02]  /*0ce0*/  FFMA R34, R6, R11, R34 ;  /* 0x0000000b06227223 */ /* 0x000fc40000000022 */
[----:B------:R-:W-:Y:S01]  /*0cf0*/  LDS.128 R8, [UR13+0x190] ;  /* 0x0001900dff087984 */ /* 0x000fe20008000c00 */
        /* <DEDUP_REMOVED lines=10> */
[C---:B------:R-:W-:Y:S01]  /*0da0*/  FFMA R25, R5.reuse, R9, R25 ;  /* 0x0000000905197223 */ /* 0x040fe20000000019 */
[C---:B------:R-:W-:Y:S01]  /*0db0*/  FFMA R29, R5.reuse, R10, R29 ;  /* 0x0000000a051d7223 */ /* 0x040fe2000000001d */
[C---:B------:R-:W-:Y:S02]  /*0dc0*/  FFMA R32, R5.reuse, R11, R32 ;  /* 0x0000000b05207223 */ /* 0x040fe40000000020 */
[----:B------:R-:W1:Y:S01]  /*0dd0*/  LDS.128 R8, [UR13+0x1b0] ;  /* 0x0001b00dff087984 */ /* 0x000e620008000c00 */
[----:B---3--:R-:W-:Y:S01]  /*0de0*/  MOV R37, UR19 ;  /* 0x0000001300257c02 */ /* 0x008fe20008000f00 */
[C---:B------:R-:W-:Y:S01]  /*0df0*/  FFMA R28, R5.reuse, R14, R28 ;  /* 0x0000000e051c7223 */ /* 0x040fe2000000001c */
[----:B------:R-:W-:Y:S02]  /*0e00*/  FFMA R31, R5, R15, R31 ;  /* 0x0000000f051f7223 */ /* 0x000fe4000000001f */
[----:B0-----:R-:W5:Y:S01]  /*0e10*/  LDS.128 R12, [UR13+0x1c0] ;  /* 0x0001c00dff0c7984 */ /* 0x001f620008000c00 */
[----:B------:R-:W-:-:S04]  /*0e20*/  IMAD.WIDE R36, R37, 0x28, R18 ;  /* 0x0000002825247825 */ /* 0x000fc800078e0212 */
[C---:B-1----:R-:W-:Y:S01]  /*0e30*/  FFMA R35, R5.reuse, R8, R35 ;  /* 0x0000000805237223 */ /* 0x042fe20000000023 */
[C---:B------:R-:W-:Y:S01]  /*0e40*/  FFMA R23, R5.reuse, R9, R23 ;  /* 0x0000000905177223 */ /* 0x040fe20000000017 */
[C---:B------:R-:W-:Y:S01]  /*0e50*/  FFMA R27, R5.reuse, R10, R27 ;  /* 0x0000000a051b7223 */ /* 0x040fe2000000001b */
[----:B------:R-:W-:Y:S02]  /*0e60*/  FFMA R34, R5, R11, R34 ;  /* 0x0000000b05227223 */ /* 0x000fe40000000022 */
[----:B------:R-:W0:Y:S04]  /*0e70*/  LDS.128 R8, [UR13+0x1d0] ;  /* 0x0001d00dff087984 */ /* 0x000e280008000c00 */
[----:B------:R1:W3:Y:S01]  /*0e80*/  LDG.E R5, desc[UR16][R36.64] ;  /* 0x0000001024057981 */ /* 0x0002e2000c1e1900 */
[C---:B-----5:R-:W-:Y:S01]  /*0e90*/  FFMA R20, R16.reuse, R12, R20 ;  /* 0x0000000c10147223 */ /* 0x060fe20000000014 */
[C---:B------:R-:W-:Y:S01]  /*0ea0*/  FFMA R26, R16.reuse, R13, R26 ;  /* 0x0000000d101a7223 */ /* 0x040fe2000000001a */
[C---:B------:R-:W-:Y:S01]  /*0eb0*/  FFMA R30, R16.reuse, R14, R30 ;  /* 0x0000000e101e7223 */ /* 0x040fe2000000001e */
[----:B------:R-:W-:-:S02]  /*0ec0*/  FFMA R33, R16, R15, R33 ;  /* 0x0000000f10217223 */ /* 0x000fc40000000021 */
[----:B------:R-:W4:Y:S01]  /*0ed0*/  LDS.128 R12, [UR13+0x1e0] ;  /* 0x0001e00dff0c7984 */ /* 0x000f220008000c00 */
[C---:B0-----:R-:W-:Y:S01]  /*0ee0*/  FFMA R21, R16.reuse, R8, R21 ;  /* 0x0000000810157223 */ /* 0x041fe20000000015 */
[C---:B------:R-:W-:Y:S01]  /*0ef0*/  FFMA R25, R16.reuse, R9, R25 ;  /* 0x0000000910197223 */ /* 0x040fe20000000019 */
[C---:B------:R-:W-:Y:S01]  /*0f00*/  FFMA R29, R16.reuse, R10, R29 ;  /* 0x0000000a101d7223 */ /* 0x040fe2000000001d */
[C---:B------:R-:W-:Y:S02]  /*0f10*/  FFMA R32, R16.reuse, R11, R32 ;  /* 0x0000000b10207223 */ /* 0x040fe40000000020 */
[----:B------:R-:W0:Y:S01]  /*0f20*/  LDS.128 R8, [UR13+0x1f0] ;  /* 0x0001f00dff087984 */ /* 0x000e220008000c00 */
[C---:B----4-:R-:W-:Y:S01]  /*0f30*/  FFMA R22, R16.reuse, R12, R22 ;  /* 0x0000000c10167223 */ /* 0x050fe20000000016 */
[C---:B------:R-:W-:Y:S01]  /*0f40*/  FFMA R24, R16.reuse, R13, R24 ;  /* 0x0000000d10187223 */ /* 0x040fe20000000018 */
[C---:B------:R-:W-:Y:S01]  /*0f50*/  FFMA R28, R16.reuse, R14, R28 ;  /* 0x0000000e101c7223 */ /* 0x040fe2000000001c */
[----:B------:R-:W-:-:S02]  /*0f60*/  FFMA R31, R16, R15, R31 ;  /* 0x0000000f101f7223 */ /* 0x000fc4000000001f */
[----:B------:R-:W4:Y:S01]  /*0f70*/  LDS.128 R12, [UR13+0x200] ;  /* 0x0002000dff0c7984 */ /* 0x000f220008000c00 */
[C---:B0-----:R-:W-:Y:S01]  /*0f80*/  FFMA R35, R16.reuse, R8, R35 ;  /* 0x0000000810237223 */ /* 0x041fe20000000023 */
[C---:B------:R-:W-:Y:S01]  /*0f90*/  FFMA R23, R16.reuse, R9, R23 ;  /* 0x0000000910177223 */ /* 0x040fe20000000017 */
[C---:B------:R-:W-:Y:S01]  /*0fa0*/  FFMA R27, R16.reuse, R10, R27 ;  /* 0x0000000a101b7223 */ /* 0x040fe2000000001b */
[----:B------:R-:W-:Y:S01]  /*0fb0*/  FFMA R34, R16, R11, R34 ;  /* 0x0000000b10227223 */ /* 0x000fe20000000022 */
[----:B------:R-:W-:Y:S01]  /*0fc0*/  IMAD.WIDE R16, R17, 0x2c, R18 ;  /* 0x0000002c11107825 */ /* 0x000fe200078e0212 */
[----:B------:R-:W0:Y:S05]  /*0fd0*/  LDS.128 R8, [UR13+0x210] ;  /* 0x0002100dff087984 */ /* 0x000e2a0008000c00 */
[----:B------:R-:W5:Y:S01]  /*0fe0*/  LDG.E R17, desc[UR16][R16.64] ;  /* 0x0000001010117981 */ /* 0x000f62000c1e1900 */
        /* <DEDUP_REMOVED lines=14> */
[----:B------:R-:W2:Y:S01]  /*10d0*/  LDS.128 R12, [UR13+0x240] ;  /* 0x0002400dff0c7984 */ /* 0x000ea20008000c00 */
[C---:B0-----:R-:W-:Y:S01]  /*10e0*/  FFMA R35, R7.reuse, R8, R35 ;  /* 0x0000000807237223 */ /* 0x041fe20000000023 */
[C---:B------:R-:W-:Y:S01]  /*10f0*/  FFMA R23, R7.reuse, R9, R23 ;  /* 0x0000000907177223 */ /* 0x040fe20000000017 */
[C---:B------:R-:W-:Y:S01]  /*1100*/  FFMA R27, R7.reuse, R10, R27 ;  /* 0x0000000a071b7223 */ /* 0x040fe2000000001b */
[----:B------:R-:W-:Y:S02]  /*1110*/  FFMA R34, R7, R11, R34 ;  /* 0x0000000b07227223 */ /* 0x000fe40000000022 */
[----:B------:R-:W0:Y:S01]  /*1120*/  LDS.128 R8, [UR13+0x250] ;  /* 0x0002500dff087984 */ /* 0x000e220008000c00 */
[----:B-1----:R-:W-:-:S05]  /*1130*/  MOV R37, UR19 ;  /* 0x0000001300257c02 */ /* 0x002fca0008000f00 */
[----:B------:R-:W-:-:S05]  /*1140*/  IMAD.WIDE R36, R37, 0x30, R18 ;  /* 0x0000003025247825 */ /* 0x000fca00078e0212 */
[----:B------:R-:W4:Y:S01]  /*1150*/  LDG.E R16, desc[UR16][R36.64] ;  /* 0x0000001024107981 */ /* 0x000f22000c1e1900 */
[C---:B--2---:R-:W-:Y:S01]  /*1160*/  FFMA R20, R6.reuse, R12, R20 ;  /* 0x0000000c06147223 */ /* 0x044fe20000000014 */
[C---:B------:R-:W-:Y:S01]  /*1170*/  FFMA R26, R6.reuse, R13, R26 ;  /* 0x0000000d061a7223 */ /* 0x040fe2000000001a */
[C---:B------:R-:W-:Y:S01]  /*1180*/  FFMA R30, R6.reuse, R14, R30 ;  /* 0x0000000e061e7223 */ /* 0x040fe2000000001e */
[C---:B------:R-:W-:Y:S02]  /*1190*/  FFMA R33, R6.reuse, R15, R33 ;  /* 0x0000000f06217223 */ /* 0x040fe40000000021 */
[----:B------:R-:W1:Y:S01]  /*11a0*/  LDS.128 R12, [UR13+0x260] ;  /* 0x0002600dff0c7984 */ /* 0x000e620008000c00 */
[C---:B0-----:R-:W-:Y:S01]  /*11b0*/  FFMA R21, R6.reuse, R8, R21 ;  /* 0x0000000806157223 */ /* 0x041fe20000000015 */
[C---:B------:R-:W-:Y:S01]  /*11c0*/  FFMA R25, R6.reuse, R9, R25 ;  /* 0x0000000906197223 */ /* 0x040fe20000000019 */
[C---:B------:R-:W-:Y:S01]  /*11d0*/  FFMA R29, R6.reuse, R10, R29 ;  /* 0x0000000a061d7223 */ /* 0x040fe2000000001d */
[----:B------:R-:W-:-:S02]  /*11e0*/  FFMA R32, R6, R11, R32 ;  /* 0x0000000b06207223 */ /* 0x000fc40000000020 */
[----:B------:R-:W0:Y:S01]  /*11f0*/  LDS.128 R8, [UR13+0x270] ;  /* 0x0002700dff087984 */ /* 0x000e220008000c00 */
[C---:B-1----:R-:W-:Y:S01]  /*1200*/  FFMA R22, R6.reuse, R12, R22 ;  /* 0x0000000c06167223 */ /* 0x042fe20000000016 */
[C---:B------:R-:W-:Y:S01]  /*1210*/  FFMA R24, R6.reuse, R13, R24 ;  /* 0x0000000d06187223 */ /* 0x040fe20000000018 */
[C---:B------:R-:W-:Y:S01]  /*1220*/  FFMA R28, R6.reuse, R14, R28 ;  /* 0x0000000e061c7223 */ /* 0x040fe2000000001c */
[C---:B------:R-:W-:Y:S02]  /*1230*/  FFMA R31, R6.reuse, R15, R31 ;  /* 0x0000000f061f7223 */ /* 0x040fe4000000001f */
[----:B------:R-:W3:Y:S01]  /*1240*/  LDS.128 R12, [UR13+0x280] ;  /* 0x0002800dff0c7984 */ /* 0x000ee20008000c00 */
[C---:B0-----:R-:W-:Y:S01]  /*1250*/  FFMA R35, R6.reuse, R8, R35 ;  /* 0x0000000806237223 */ /* 0x041fe20000000023 */
[C---:B------:R-:W-:Y:S01]  /*1260*/  FFMA R23, R6.reuse, R9, R23 ;  /* 0x0000000906177223 */ /* 0x040fe20000000017 */
[C---:B------:R-:W-:Y:S01]  /*1270*/  FFMA R27, R6.reuse, R10, R27 ;  /* 0x0000000a061b7223 */ /* 0x040fe2000000001b */
[----:B------:R-:W-:-:S02]  /*1280*/  FFMA R34, R6, R11, R34 ;  /* 0x0000000b06227223 */ /* 0x000fc40000000022 */
[----:B------:R-:W0:Y:S01]  /*1290*/  LDS.128 R8, [UR13+0x290] ;  /* 0x0002900dff087984 */ /* 0x000e220008000c00 */
[C---:B---3--:R-:W-:Y:S01]  /*12a0*/  FFMA R20, R5.reuse, R12, R20 ;  /* 0x0000000c05147223 */ /* 0x048fe20000000014 */
[C---:B------:R-:W-:Y:S01]  /*12b0*/  FFMA R26, R5.reuse, R13, R26 ;  /* 0x0000000d051a7223 */ /* 0x040fe2000000001a */
[C---:B------:R-:W-:Y:S01]  /*12c0*/  FFMA R30, R5.reuse, R14, R30 ;  /* 0x0000000e051e7223 */ /* 0x040fe2000000001e */
[C---:B------:R-:W-:Y:S02]  /*12d0*/  FFMA R33, R5.reuse, R15, R33 ;  /* 0x0000000f05217223 */ /* 0x040fe40000000021 */
[----:B------:R-:W1:Y:S01]  /*12e0*/  LDS.128 R12, [UR13+0x2a0] ;  /* 0x0002a00dff0c7984 */ /* 0x000e620008000c00 */
[C---:B0-----:R-:W-:Y:S01]  /*12f0*/  FFMA R21, R5.reuse, R8, R21 ;  /* 0x0000000805157223 */ /* 0x041fe20000000015 */
[C---:B------:R-:W-:Y:S01]  /*1300*/  FFMA R25, R5.reuse, R9, R25 ;  /* 0x0000000905197223 */ /* 0x040fe20000000019 */
[----:B------:R-:W-:Y:S01]  /*1310*/  MOV R7, UR19 ;  /* 0x0000001300077c02 */ /* 0x000fe20008000f00 */
[C---:B------:R-:W-:Y:S01]  /*1320*/  FFMA R29, R5.reuse, R10, R29 ;  /* 0x0000000a051d7223 */ /* 0x040fe2000000001d */
[----:B------:R-:W-:-:S02]  /*1330*/  FFMA R32, R5, R11, R32 ;  /* 0x0000000b05207223 */ /* 0x000fc40000000020 */
[----:B------:R-:W0:Y:S01]  /*1340*/  LDS.128 R8, [UR13+0x2b0] ;  /* 0x0002b00dff087984 */ /* 0x000e220008000c00 */
[----:B------:R-:W-:-:S06]  /*1350*/  IMAD.WIDE R6, R7, 0x34, R18 ;  /* 0x0000003407067825 */ /* 0x000fcc00078e0212 */
[----:B------:R-:W2:Y:S01]  /*1360*/  LDG.E R7, desc[UR16][R6.64] ;  /* 0x0000001006077981 */ /* 0x000ea2000c1e1900 */
[C---:B-1----:R-:W-:Y:S01]  /*1370*/  FFMA R22, R5.reuse, R12, R22 ;  /* 0x0000000c05167223 */ /* 0x042fe20000000016 */
[C---:B------:R-:W-:Y:S01]  /*1380*/  FFMA R24, R5.reuse, R13, R24 ;  /* 0x0000000d05187223 */ /* 0x040fe20000000018 */
[C---:B------:R-:W-:Y:S01]  /*1390*/  FFMA R28, R5.reuse, R14, R28 ;  /* 0x0000000e051c7223 */ /* 0x040fe2000000001c */
[C---:B------:R-:W-:Y:S02]  /*13a0*/  FFMA R31, R5.reuse, R15, R31 ;  /* 0x0000000f051f7223 */ /* 0x040fe4000000001f */
[----:B------:R-:W5:Y:S01]  /*13b0*/  LDS.128 R12, [UR13+0x2c0] ;  /* 0x0002c00dff0c7984 */ /* 0x000f620008000c00 */
[C---:B0-----:R-:W-:Y:S01]  /*13c0*/  FFMA R35, R5.reuse, R8, R35 ;  /* 0x0000000805237223 */ /* 0x041fe20000000023 */
[C---:B------:R-:W-:Y:S01]  /*13d0*/  FFMA R23, R5.reuse, R9, R23 ;  /* 0x0000000905177223 */ /* 0x040fe20000000017 */
[C---:B------:R-:W-:Y:S01]  /*13e0*/  FFMA R27, R5.reuse, R10, R27 ;  /* 0x0000000a051b7223 */ /* 0x040fe2000000001b */
[----:B------:R-:W-:Y:S01]  /*13f0*/  FFMA R34, R5, R11, R34 ;  /* 0x0000000b05227223 */ /* 0x000fe20000000022 */
[----:B------:R-:W-:Y:S01]  /*1400*/  MOV R5, UR19 ;  /* 0x0000001300057c02 */ /* 0x000fe20008000f00 */
[----:B------:R-:W0:Y:S01]  /*1410*/  LDS.128 R8, [UR13+0x2d0] ;  /* 0x0002d00dff087984 */ /* 0x000e220008000c00 */
[C---:B-----5:R-:W-:Y:S01]  /*1420*/  FFMA R20, R17.reuse, R12, R20 ;  /* 0x0000000c11147223 */ /* 0x060fe20000000014 */
[----:B------:R-:W-:-:S02]  /*1430*/  FFMA R26, R17, R13, R26 ;  /* 0x0000000d111a7223 */ /* 0x000fc4000000001a */
[----:B------:R-:W-:-:S05]  /*1440*/  IMAD.WIDE R12, R5, 0x38, R18 ;  /* 0x00000038050c7825 */ /* 0x000fca00078e0212 */
[----:B------:R1:W3:Y:S01]  /*1450*/  LDG.E R6, desc[UR16][R12.64] ;  /* 0x000000100c067981 */ /* 0x0002e2000c1e1900 */
[----:B------:R-:W-:-:S05]  /*1460*/  IMAD.WIDE R18, R5, 0x3c, R18 ;  /* 0x0000003c05127825 */ /* 0x000fca00078e0212 */
[----:B------:R5:W3:Y:S01]  /*1470*/  LDG.E R5, desc[UR16][R18.64] ;  /* 0x0000001012057981 */ /* 0x000ae2000c1e1900 */
[C---:B------:R-:W-:Y:S01]  /*1480*/  FFMA R30, R17.reuse, R14, R30 ;  /* 0x0000000e111e7223 */ /* 0x040fe2000000001e */
[C---:B------:R-:W-:Y:S01]  /*1490*/  FFMA R33, R17.reuse, R15, R33 ;  /* 0x0000000f11217223 */ /* 0x040fe20000000021 */
[C---:B0-----:R-:W-:Y:S01]  /*14a0*/  FFMA R21, R17.reuse, R8, R21 ;  /* 0x0000000811157223 */ /* 0x041fe20000000015 */
[C---:B------:R-:W-:Y:S01]  /*14b0*/  FFMA R25, R17.reuse, R9, R25 ;  /* 0x0000000911197223 */ /* 0x040fe20000000019 */
[C---:B------:R-:W-:Y:S01]  /*14c0*/  FFMA R29, R17.reuse, R10, R29 ;  /* 0x0000000a111d7223 */ /* 0x040fe2000000001d */
[C---:B------:R-:W-:Y:S01]  /*14d0*/  FFMA R32, R17.reuse, R11, R32 ;  /* 0x0000000b11207223 */ /* 0x040fe20000000020 */
[----:B-1----:R-:W0:Y:S04]  /*14e0*/  LDS.128 R12, [UR13+0x2e0] ;  /* 0x0002e00dff0c7984 */ /* 0x002e280008000c00 */
[----:B------:R-:W1:Y:S01]  /*14f0*/  LDS.128 R8, [UR13+0x2f0] ;  /* 0x0002f00dff087984 */ /* 0x000e620008000c00 */
[C---:B0-----:R-:W-:Y:S01]  /*1500*/  FFMA R22, R17.reuse, R12, R22 ;  /* 0x0000000c11167223 */ /* 0x041fe20000000016 */
[C---:B------:R-:W-:Y:S01]  /*1510*/  FFMA R24, R17.reuse, R13, R24 ;  /* 0x0000000d11187223 */ /* 0x040fe20000000018 */
[C---:B------:R-:W-:Y:S01]  /*1520*/  FFMA R28, R17.reuse, R14, R28 ;  /* 0x0000000e111c7223 */ /* 0x040fe2000000001c */
[C---:B------:R-:W-:Y:S01]  /*1530*/  FFMA R31, R17.reuse, R15, R31 ;  /* 0x0000000f111f7223 */ /* 0x040fe2000000001f */
[C---:B-1----:R-:W-:Y:S01]  /*1540*/  FFMA R35, R17.reuse, R8, R35 ;  /* 0x0000000811237223 */ /* 0x042fe20000000023 */
[C---:B------:R-:W-:Y:S01]  /*1550*/  FFMA R23, R17.reuse, R9, R23 ;  /* 0x0000000911177223 */ /* 0x040fe20000000017 */
[C---:B------:R-:W-:Y:S01]  /*1560*/  FFMA R27, R17.reuse, R10, R27 ;  /* 0x0000000a111b7223 */ /* 0x040fe2000000001b */
[----:B------:R-:W-:Y:S01]  /*1570*/  FFMA R34, R17, R11, R34 ;  /* 0x0000000b11227223 */ /* 0x000fe20000000022 */
[----:B------:R-:W4:Y:S04]  /*1580*/  LDS.128 R12, [UR13+0x300] ;  /* 0x0003000dff0c7984 */ /* 0x000f280008000c00 */
[----:B------:R-:W0:Y:S01]  /*1590*/  LDS.128 R8, [UR13+0x310] ;  /* 0x0003100dff087984 */ /* 0x000e220008000c00 */
[C---:B----4-:R-:W-:Y:S01]  /*15a0*/  FFMA R20, R16.reuse, R12, R20 ;  /* 0x0000000c10147223 */ /* 0x050fe20000000014 */
[C---:B------:R-:W-:Y:S01]  /*15b0*/  FFMA R26, R16.reuse, R13, R26 ;  /* 0x0000000d101a7223 */ /* 0x040fe2000000001a */
[C---:B------:R-:W-:Y:S01]  /*15c0*/  FFMA R30, R16.reuse, R14, R30 ;  /* 0x0000000e101e7223 */ /* 0x040fe2000000001e */
[C---:B------:R-:W-:Y:S01]  /*15d0*/  FFMA R33, R16.reuse, R15, R33 ;  /* 0x0000000f10217223 */ /* 0x040fe20000000021 */
[C---:B0-----:R-:W-:Y:S01]  /*15e0*/  FFMA R21, R16.reuse, R8, R21 ;  /* 0x0000000810157223 */ /* 0x041fe20000000015 */
[C---:B------:R-:W-:Y:S01]  /*15f0*/  FFMA R25, R16.reuse, R9, R25 ;  /* 0x0000000910197223 */ /* 0x040fe20000000019 */
[C---:B------:R-:W-:Y:S01]  /*1600*/  FFMA R29, R16.reuse, R10, R29 ;  /* 0x0000000a101d7223 */ /* 0x040fe2000000001d */
[C---:B------:R-:W-:Y:S01]  /*1610*/  FFMA R32, R16.reuse, R11, R32 ;  /* 0x0000000b10207223 */ /* 0x040fe20000000020 */
[----:B------:R-:W0:Y:S04]  /*1620*/  LDS.128 R12, [UR13+0x320] ;  /* 0x0003200dff0c7984 */ /* 0x000e280008000c00 */
        /* <DEDUP_REMOVED lines=9> */
[----:B------:R-:W2:Y:S04]  /*16c0*/  LDS.128 R12, [UR13+0x340] ;  /* 0x0003400dff0c7984 */ /* 0x000ea80008000c00 */
[----:B-----5:R-:W0:Y:S04]  /*16d0*/  LDS.128 R16, [UR13+0x350] ;  /* 0x0003500dff107984 */ /* 0x020e280008000c00 */
[----:B------:R-:W1:Y:S01]  /*16e0*/  LDS.128 R8, [UR13+0x360] ;  /* 0x0003600dff087984 */ /* 0x000e620008000c00 */
[C---:B--2---:R-:W-:Y:S01]  /*16f0*/  FFMA R20, R7.reuse, R12, R20 ;  /* 0x0000000c07147223 */ /* 0x044fe20000000014 */
[C---:B------:R-:W-:Y:S01]  /*1700*/  FFMA R26, R7.reuse, R13, R26 ;  /* 0x0000000d071a7223 */ /* 0x040fe2000000001a */
[C---:B------:R-:W-:Y:S01]  /*1710*/  FFMA R30, R7.reuse, R14, R30 ;  /* 0x0000000e071e7223 */ /* 0x040fe2000000001e */
[C---:B------:R-:W-:Y:S01]  /*1720*/  FFMA R33, R7.reuse, R15, R33 ;  /* 0x0000000f07217223 */ /* 0x040fe20000000021 */
[C---:B0-----:R-:W-:Y:S01]  /*1730*/  FFMA R21, R7.reuse, R16, R21 ;  /* 0x0000001007157223 */ /* 0x041fe20000000015 */
[C---:B------:R-:W-:Y:S01]  /*1740*/  FFMA R25, R7.reuse, R17, R25 ;  /* 0x0000001107197223 */ /* 0x040fe20000000019 */
[C---:B------:R-:W-:Y:S01]  /*1750*/  FFMA R29, R7.reuse, R18, R29 ;  /* 0x00000012071d7223 */ /* 0x040fe2000000001d */
[C---:B------:R-:W-:Y:S01]  /*1760*/  FFMA R32, R7.reuse, R19, R32 ;  /* 0x0000001307207223 */ /* 0x040fe20000000020 */
[----:B------:R-:W0:Y:S01]  /*1770*/  LDS.128 R12, [UR13+0x370] ;  /* 0x0003700dff0c7984 */ /* 0x000e220008000c00 */
[C---:B-1----:R-:W-:Y:S01]  /*1780*/  FFMA R22, R7.reuse, R8, R22 ;  /* 0x0000000807167223 */ /* 0x042fe20000000016 */
[C---:B------:R-:W-:Y:S01]  /*1790*/  FFMA R24, R7.reuse, R9, R24 ;  /* 0x0000000907187223 */ /* 0x040fe20000000018 */
[C---:B------:R-:W-:Y:S01]  /*17a0*/  FFMA R28, R7.reuse, R10, R28 ;  /* 0x0000000a071c7223 */ /* 0x040fe2000000001c */
[C---:B------:R-:W-:Y:S01]  /*17b0*/  FFMA R31, R7.reuse, R11, R31 ;  /* 0x0000000b071f7223 */ /* 0x040fe2000000001f */
[----:B------:R-:W3:Y:S04]  /*17c0*/  LDS.128 R16, [UR13+0x380] ;  /* 0x0003800dff107984 */ /* 0x000ee80008000c00 */
[----:B------:R-:W1:Y:S01]  /*17d0*/  LDS.128 R8, [UR13+0x390] ;  /* 0x0003900dff087984 */ /* 0x000e620008000c00 */
        /* <DEDUP_REMOVED lines=8> */
[C---:B------:R-:W-:Y:S01]  /*1860*/  FFMA R33, R6.reuse, R19, R33 ;  /* 0x0000001306217223 */ /* 0x040fe20000000021 */
[C---:B-1----:R-:W-:Y:S01]  /*1870*/  FFMA R7, R6.reuse, R8, R21 ;  /* 0x0000000806077223 */ /* 0x042fe20000000015 */
[C---:B------:R-:W-:Y:S01]  /*1880*/  FFMA R36, R6.reuse, R9, R25 ;  /* 0x0000000906247223 */ /* 0x040fe20000000019 */
[C---:B------:R-:W-:Y:S01]  /*1890*/  FFMA R38, R6.reuse, R10, R29 ;  /* 0x0000000a06267223 */ /* 0x040fe2000000001d */
[C---:B------:R-:W-:Y:S01]  /*18a0*/  FFMA R39, R6.reuse, R11, R32 ;  /* 0x0000000b06277223 */ /* 0x040fe20000000020 */
[----:B------:R-:W1:Y:S04]  /*18b0*/  LDS.128 R16, [UR13+0x3b0] ;  /* 0x0003b00dff107984 */ /* 0x000e680008000c00 */
[----:B------:R-:W2:Y:S01]  /*18c0*/  LDS.128 R8, [UR13+0x3c0] ;  /* 0x0003c00dff087984 */ /* 0x000ea20008000c00 */
[C---:B0-----:R-:W-:Y:S01]  /*18d0*/  FFMA R40, R6.reuse, R12, R22 ;  /* 0x0000000c06287223 */ /* 0x041fe20000000016 */
[C---:B------:R-:W-:Y:S01]  /*18e0*/  FFMA R24, R6.reuse, R13, R24 ;  /* 0x0000000d06187223 */ /* 0x040fe20000000018 */
[C---:B------:R-:W-:Y:S01]  /*18f0*/  FFMA R28, R6.reuse, R14, R28 ;  /* 0x0000000e061c7223 */ /* 0x040fe2000000001c */
[----:B------:R-:W-:-:S02]  /*1900*/  FFMA R31, R6, R15, R31 ;  /* 0x0000000f061f7223 */ /* 0x000fc4000000001f */
[----:B------:R-:W0:Y:S01]  /*1910*/  LDS.128 R12, [UR13+0x3d0] ;  /* 0x0003d00dff0c7984 */ /* 0x000e220008000c00 */
[----:B------:R-:W-:Y:S01]  /*1920*/  UIADD3 UR12, UPT, UPT, UR12, 0x10, URZ ;  /* 0x000000100c0c7890 */ /* 0x000fe2000fffe0ff */
[C---:B-1----:R-:W-:Y:S01]  /*1930*/  FFMA R35, R6.reuse, R16, R35 ;  /* 0x0000001006237223 */ /* 0x042fe20000000023 */
[C---:B------:R-:W-:Y:S01]  /*1940*/  FFMA R41, R6.reuse, R17, R23 ;  /* 0x0000001106297223 */ /* 0x040fe20000000017 */
[C---:B------:R-:W-:Y:S01]  /*1950*/  FFMA R27, R6.reuse, R18, R27 ;  /* 0x00000012061b7223 */ /* 0x040fe2000000001b */
[----:B------:R-:W-:Y:S01]  /*1960*/  FFMA R34, R6, R19, R34 ;  /* 0x0000001306227223 */ /* 0x000fe20000000022 */
[C---:B--2---:R-:W-:Y:S01]  /*1970*/  FFMA R30, R5.reuse, R8, R37 ;  /* 0x00000008051e7223 */ /* 0x044fe20000000025 */
[----:B------:R-:W1:Y:S01]  /*1980*/  LDS.128 R16, [UR13+0x3e0] ;  /* 0x0003e00dff107984 */ /* 0x000e620008000c00 */
[----:B------:R-:W-:-:S03]  /*1990*/  FFMA R37, R5, R10, R20 ;  /* 0x0000000a05257223 */ /* 0x000fc60000000014 */
[----:B------:R-:W2:Y:S01]  /*19a0*/  LDS.128 R20, [UR13+0x3f0] ;  /* 0x0003f00dff147984 */ /* 0x000ea20008000c00 */
[----:B------:R-:W-:Y:S01]  /*19b0*/  UISETP.GE.AND UP0, UPT, UR12, UR22, UPT ;  /* 0x000000160c00728c */ /* 0x000fe2000bf06270 */
[C---:B------:R-:W-:Y:S01]  /*19c0*/  FFMA R26, R5.reuse, R9, R26 ;  /* 0x00000009051a7223 */ /* 0x040fe2000000001a */
[C---:B0-----:R-:W-:Y:S01]  /*19d0*/  FFMA R29, R5.reuse, R13, R36 ;  /* 0x0000000d051d7223 */ /* 0x041fe20000000024 */
[C---:B------:R-:W-:Y:S01]  /*19e0*/  FFMA R33, R5.reuse, R11, R33 ;  /* 0x0000000b05217223 */ /* 0x040fe20000000021 */
[C---:B------:R-:W-:Y:S01]  /*19f0*/  FFMA R25, R5.reuse, R12, R7 ;  /* 0x0000000c05197223 */ /* 0x040fe20000000007 */
[C---:B------:R-:W-:Y:S01]  /*1a00*/  FFMA R32, R5.reuse, R14, R38 ;  /* 0x0000000e05207223 */ /* 0x040fe20000000026 */
[----:B------:R-:W-:Y:S01]  /*1a10*/  FFMA R36, R5, R15, R39 ;  /* 0x0000000f05247223 */ /* 0x000fe20000000027 */
[----:B------:R-:W-:Y:S02]  /*1a20*/  IADD3 R3, PT, PT, R3, 0x10, RZ ;  /* 0x0000001003037810 */ /* 0x000fe40007ffe0ff */
[----:B------:R-:W-:Y:S01]  /*1a30*/  IADD3 R4, PT, PT, R4, UR11, RZ ;  /* 0x0000000b04047c10 */ /* 0x000fe2000fffe0ff */
[C---:B-1----:R-:W-:Y:S01]  /*1a40*/  FFMA R24, R5.reuse, R17, R24 ;  /* 0x0000001105187223 */ /* 0x042fe20000000018 */
[C---:B------:R-:W-:Y:S01]  /*1a50*/  FFMA R16, R5.reuse, R16, R40 ;  /* 0x0000001005107223 */ /* 0x040fe20000000028 */
[C---:B------:R-:W-:Y:S01]  /*1a60*/  FFMA R28, R5.reuse, R18, R28 ;  /* 0x00000012051c7223 */ /* 0x040fe2000000001c */
[C---:B------:R-:W-:Y:S01]  /*1a70*/  FFMA R31, R5.reuse, R19, R31 ;  /* 0x00000013051f7223 */ /* 0x040fe2000000001f */
[C---:B--2---:R-:W-:Y:S01]  /*1a80*/  FFMA R35, R5.reuse, R20, R35 ;  /* 0x0000001405237223 */ /* 0x044fe20000000023 */
[C---:B------:R-:W-:Y:S01]  /*1a90*/  FFMA R6, R5.reuse, R21, R41 ;  /* 0x0000001505067223 */ /* 0x040fe20000000029 */
[C---:B------:R-:W-:Y:S01]  /*1aa0*/  FFMA R27, R5.reuse, R22, R27 ;  /* 0x00000016051b7223 */ /* 0x040fe2000000001b */
[----:B------:R-:W-:Y:S01]  /*1ab0*/  FFMA R17, R5, R23, R34 ;  /* 0x0000001705117223 */ /* 0x000fe20000000022 */
[----:B------:R-:W-:Y:S06]  /*1ac0*/  BAR.SYNC.DEFER_BLOCKING 0x0 ;  /* 0x0000000000007b1d */ /* 0x000fec0000010000 */
[----:B------:R-:W-:Y:S05]  /*1ad0*/  BRA.U !UP0, `(.L_x_1) ;  /* 0xffffffe508d87547 */ /* 0x000fea000b83ffff */
.L_x_0:
[----:B------:R-:W0:Y:S01]  /*1ae0*/  LDCU.64 UR4, c[0x0][0x380] ;  /* 0x00007000ff0477ac */ /* 0x000e220008000a00 */
[----:B--23--:R-:W-:Y:S02]  /*1af0*/  LEA R0, R2, R0, 0x4 ;  /* 0x0000000002007211 */ /* 0x00cfe400078e20ff */
[----:B------:R-:W-:Y:S01]  /*1b00*/  MOV R19, UR19 ;  /* 0x0000001300137c02 */ /* 0x000fe20008000f00 */
[----:B----4-:R-:W-:Y:S01]  /*1b10*/  UIMAD UR10, UR11, UR15, UR10 ;  /* 0x0000000f0b0a72a4 */ /* 0x010fe2000f8e020a */
[----:B------:R-:W-:Y:S02]  /*1b20*/  MOV R15, UR19 ;  /* 0x00000013000f7c02 */ /* 0x000fe40008000f00 */
[----:B------:R-:W-:Y:S02]  /*1b30*/  MOV R13, UR19 ;  /* 0x00000013000d7c02 */ /* 0x000fe40008000f00 */
[----:B------:R-:W-:Y:S02]  /*1b40*/  MOV R11, UR19 ;  /* 0x00000013000b7c02 */ /* 0x000fe40008000f00 */
[----:B------:R-:W-:-:S02]  /*1b50*/  IADD3 R0, P0, PT, R0, UR10, RZ ;  /* 0x0000000a00007c10 */ /* 0x000fc4000ff1e0ff */
[----:B------:R-:W-:Y:S02]  /*1b60*/  MOV R3, UR10 ;  /* 0x0000000a00037c02 */ /* 0x000fe40008000f00 */
[----:B------:R-:W-:Y:S02]  /*1b70*/  MOV R9, UR19 ;  /* 0x0000001300097c02 */ /* 0x000fe40008000f00 */
[----:B------:R-:W-:Y:S02]  /*1b80*/  LEA.HI.X.SX32 R3, R3, RZ, 0x1, P0 ;  /* 0x000000ff03037211 */ /* 0x000fe400000f0eff */
[C---:B0-----:R-:W-:Y:S02]  /*1b90*/  LEA R20, P0, R0.reuse, UR4, 0x2 ;  /* 0x0000000400147c11 */ /* 0x041fe4000f8010ff */
[----:B------:R-:W-:Y:S02]  /*1ba0*/  MOV R5, UR19 ;  /* 0x0000001300057c02 */ /* 0x000fe40008000f00 */
[----:B------:R-:W-:-:S02]  /*1bb0*/  LEA.HI.X R21, R0, UR5, R3, 0x2, P0 ;  /* 0x0000000500157c11 */ /* 0x000fc400080f1403 */
[----:B------:R-:W-:Y:S02]  /*1bc0*/  MOV R3, UR19 ;  /* 0x0000001300037c02 */ /* 0x000fe40008000f00 */
[----:B------:R-:W-:Y:S01]  /*1bd0*/  MOV R7, UR19 ;  /* 0x0000001300077c02 */ /* 0x000fe20008000f00 */
[----:B------:R-:W-:Y:S01]  /*1be0*/  IMAD.WIDE R18, R19, 0x4, R20 ;  /* 0x0000000413127825 */ /* 0x000fe200078e0214 */
[----:B------:R0:W-:Y:S01]  /*1bf0*/  STG.E desc[UR16][R20.64], R30 ;  /* 0x0000001e14007986 */ /* 0x0001e2000c101910 */
[----:B------:R-:W-:Y:S02]  /*1c00*/  MOV R23, UR19 ;  /* 0x0000001300177c02 */ /* 0x000fe40008000f00 */
[----:B------:R-:W-:Y:S01]  /*1c10*/  MOV R39, UR19 ;  /* 0x0000001300277c02 */ /* 0x000fe20008000f00 */
[----:B------:R1:W-:Y:S01]  /*1c20*/  STG.E desc[UR16][R18.64], R26 ;  /* 0x0000001a12007986 */ /* 0x0003e2000c101910 */
[----:B------:R-:W-:Y:S01]  /*1c30*/  IMAD.WIDE R14, R15, 0x4, R18 ;  /* 0x000000040f0e7825 */ /* 0x000fe200078e0212 */
[----:B------:R-:W-:-:S04]  /*1c40*/  MOV R41, UR19 ;  /* 0x0000001300297c02 */ /* 0x000fc80008000f00 */
[----:B------:R2:W-:Y:S01]  /*1c50*/  STG.E desc[UR16][R14.64], R37 ;  /* 0x000000250e007986 */ /* 0x0005e2000c101910 */
[----:B------:R-:W-:-:S05]  /*1c60*/  IMAD.WIDE R12, R13, 0x4, R14 ;  /* 0x000000040d0c7825 */ /* 0x000fca00078e020e */
[----:B------:R3:W-:Y:S01]  /*1c70*/  STG.E desc[UR16][R12.64], R33 ;  /* 0x000000210c007986 */ /* 0x0007e2000c101910 */
[----:B------:R-:W-:-:S05]  /*1c80*/  IMAD.WIDE R10, R11, 0x4, R12 ;  /* 0x000000040b0a7825 */ /* 0x000fca00078e020c */
[----:B------:R4:W-:Y:S01]  /*1c90*/  STG.E desc[UR16][R10.64], R25 ;  /* 0x000000190a007986 */ /* 0x0009e2000c101910 */
[----:B------:R-:W-:-:S05]  /*1ca0*/  IMAD.WIDE R8, R9, 0x4, R10 ;  /* 0x0000000409087825 */ /* 0x000fca00078e020a */
[----:B------:R-:W-:Y:S01]  /*1cb0*/  STG.E desc[UR16][R8.64], R29 ;  /* 0x0000001d08007986 */ /* 0x000fe2000c101910 */
[----:B------:R-:W-:-:S05]  /*1cc0*/  IMAD.WIDE R2, R3, 0x4, R8 ;  /* 0x0000000403027825 */ /* 0x000fca00078e0208 */
[----:B------:R-:W-:Y:S01]  /*1cd0*/  STG.E desc[UR16][R2.64], R32 ;  /* 0x0000002002007986 */ /* 0x000fe2000c101910 */
[----:B------:R-:W-:-:S05]  /*1ce0*/  IMAD.WIDE R4, R5, 0x4, R2 ;  /* 0x0000000405047825 */ /* 0x000fca00078e0202 */
[----:B------:R-:W-:Y:S01]  /*1cf0*/  STG.E desc[UR16][R4.64], R36 ;  /* 0x0000002404007986 */ /* 0x000fe2000c101910 */
[----:B0-----:R-:W-:-:S05]  /*1d00*/  IMAD.WIDE R20, R7, 0x4, R4 ;  /* 0x0000000407147825 */ /* 0x001fca00078e0204 */
[----:B------:R-:W-:Y:S01]  /*1d10*/  STG.E desc[UR16][R20.64], R16 ;  /* 0x0000001014007986 */ /* 0x000fe2000c101910 */
[----:B------:R-:W-:-:S05]  /*1d20*/  IMAD.WIDE R22, R23, 0x4, R20 ;  /* 0x0000000417167825 */ /* 0x000fca00078e0214 */
[----:B------:R-:W-:Y:S01]  /*1d30*/  STG.E desc[UR16][R22.64], R24 ;  /* 0x0000001816007986 */ /* 0x000fe2000c101910 */
[----:B-1----:R-:W-:-:S05]  /*1d40*/  IMAD.WIDE R18, R7, 0x4, R22 ;  /* 0x0000000407127825 */ /* 0x002fca00078e0216 */
[----:B------:R-:W-:Y:S01]  /*1d50*/  STG.E desc[UR16][R18.64], R28 ;  /* 0x0000001c12007986 */ /* 0x000fe2000c101910 */
[----:B--2---:R-:W-:-:S05]  /*1d60*/  IMAD.WIDE R14, R7, 0x4, R18 ;  /* 0x00000004070e7825 */ /* 0x004fca00078e0212 */
[----:B------:R-:W-:Y:S01]  /*1d70*/  STG.E desc[UR16][R14.64], R31 ;  /* 0x0000001f0e007986 */ /* 0x000fe2000c101910 */
[----:B---3--:R-:W-:-:S05]  /*1d80*/  IMAD.WIDE R12, R7, 0x4, R14 ;  /* 0x00000004070c7825 */ /* 0x008fca00078e020e */
[----:B------:R-:W-:Y:S01]  /*1d90*/  STG.E desc[UR16][R12.64], R35 ;  /* 0x000000230c007986 */ /* 0x000fe2000c101910 */
[----:B----4-:R-:W-:-:S05]  /*1da0*/  IMAD.WIDE R10, R7, 0x4, R12 ;  /* 0x00000004070a7825 */ /* 0x010fca00078e020c */
[----:B------:R-:W-:Y:S01]  /*1db0*/  STG.E desc[UR16][R10.64], R6 ;  /* 0x000000060a007986 */ /* 0x000fe2000c101910 */
[----:B------:R-:W-:-:S05]  /*1dc0*/  IMAD.WIDE R38, R39, 0x4, R10 ;  /* 0x0000000427267825 */ /* 0x000fca00078e020a */
[----:B------:R-:W-:Y:S01]  /*1dd0*/  STG.E desc[UR16][R38.64], R27 ;  /* 0x0000001b26007986 */ /* 0x000fe2000c101910 */
[----:B------:R-:W-:-:S05]  /*1de0*/  IMAD.WIDE R40, R41, 0x4, R38 ;  /* 0x0000000429287825 */ /* 0x000fca00078e0226 */
[----:B------:R-:W-:Y:S01]  /*1df0*/  STG.E desc[UR16][R40.64], R17 ;  /* 0x0000001128007986 */ /* 0x000fe2000c101910 */
[----:B------:R-:W-:Y:S05]  /*1e00*/  EXIT ;  /* 0x000000000000794d */ /* 0x000fea0003800000 */
.L_x_2:
[----:B------:R-:W-:-:S00]  /*1e10*/  BRA `(.L_x_2) ;  /* 0xfffffffc00fc7947 */ /* 0x000fc0000383ffff */
[----:B------:R-:W-:-:S00]  /*1e20*/  NOP ;  /* 0x0000000000007918 */ /* 0x000fc00000000000 */
        /* <DEDUP_REMOVED lines=13> */
.L_x_3:


//--------------------- .nv.shared._Z16matrixMul_unrollPfS_S_ii --------------------------
	.section	.nv.shared._Z16matrixMul_unrollPfS_S_ii,"aw",@nobits
	.sectionflags	@""
	.align	4
.nv.shared._Z16matrixMul_unrollPfS_S_ii:
	.zero		2048


//--------------------- .nv.shared.reserved.0     --------------------------
	.section	.nv.shared.reserved.0,"aw",@nobits
	.weak		__nv_reservedSMEM_offset_0_alias
	.size		__nv_reservedSMEM_offset_0_alias, 0, 64
	.other		__nv_reservedSMEM_offset_0_alias,@"STO_CUDA_RESERVED_SHARED STV_DEFAULT"
__nv_reservedSMEM_offset_0_alias:
	.zero		0
	.zero		64


//--------------------- .nv.constant0._Z16matrixMul_unrollPfS_S_ii --------------------------
	.section	.nv.constant0._Z16matrixMul_unrollPfS_S_ii,"a",@progbits
	.sectionflags	@""
	.align	4
.nv.constant0._Z16matrixMul_unrollPfS_S_ii:
	.zero		928


//--------------------- SYMBOLS --------------------------

	.type		.nv.reservedSmem.offset0,@object
	.size		.nv.reservedSmem.offset0,0x4
	.type		.nv.reservedSmem.cap,@object
	.size		.nv.reservedSmem.cap,0x4
